//
// Generated by NVIDIA NVVM Compiler
//
// Compiler Build ID: CL-36424714
// Cuda compilation tools, release 13.0, V13.0.88
// Based on NVVM 20.0.0
//

.version 9.0
.target sm_100
.address_size 64

	// .globl	_Z27volume_air_segmentation_gpuPKfjjjPbf
// _ZZ22detect_body_bounds_gpuPKbPjjjjjjjE5h_sum has been demoted
// _ZZ22detect_body_bounds_gpuPKbPjjjjjjjE5v_sum has been demoted

.visible .entry _Z27volume_air_segmentation_gpuPKfjjjPbf(
	.param .u64 .ptr .align 1 _Z27volume_air_segmentation_gpuPKfjjjPbf_param_0,
	.param .u32 _Z27volume_air_segmentation_gpuPKfjjjPbf_param_1,
	.param .u32 _Z27volume_air_segmentation_gpuPKfjjjPbf_param_2,
	.param .u32 _Z27volume_air_segmentation_gpuPKfjjjPbf_param_3,
	.param .u64 .ptr .align 1 _Z27volume_air_segmentation_gpuPKfjjjPbf_param_4,
	.param .f32 _Z27volume_air_segmentation_gpuPKfjjjPbf_param_5
)
{
	.reg .pred 	%p<3>;
	.reg .b16 	%rs<2>;
	.reg .b32 	%r<13>;
	.reg .b32 	%f<3>;
	.reg .b64 	%rd<9>;

	ld.param.u64 	%rd1, [_Z27volume_air_segmentation_gpuPKfjjjPbf_param_0];
	ld.param.u32 	%r2, [_Z27volume_air_segmentation_gpuPKfjjjPbf_param_1];
	ld.param.u32 	%r3, [_Z27volume_air_segmentation_gpuPKfjjjPbf_param_2];
	ld.param.u32 	%r4, [_Z27volume_air_segmentation_gpuPKfjjjPbf_param_3];
	ld.param.u64 	%rd2, [_Z27volume_air_segmentation_gpuPKfjjjPbf_param_4];
	ld.param.f32 	%f1, [_Z27volume_air_segmentation_gpuPKfjjjPbf_param_5];
	mov.u32 	%r5, %ctaid.y;
	mov.u32 	%r6, %nctaid.x;
	mov.u32 	%r7, %ntid.x;
	mov.u32 	%r8, %ctaid.x;
	mov.u32 	%r9, %tid.x;
	mad.lo.s32 	%r10, %r5, %r6, %r8;
	mad.lo.s32 	%r1, %r10, %r7, %r9;
	mul.lo.s32 	%r11, %r3, %r2;
	mul.lo.s32 	%r12, %r11, %r4;
	setp.ge.u32 	%p1, %r1, %r12;
	@%p1 bra 	$L__BB0_2;
	cvta.to.global.u64 	%rd3, %rd1;
	cvta.to.global.u64 	%rd4, %rd2;
	cvt.u64.u32 	%rd5, %r1;
	mul.wide.u32 	%rd6, %r1, 4;
	add.s64 	%rd7, %rd3, %rd6;
	ld.global.f32 	%f2, [%rd7];
	setp.lt.f32 	%p2, %f2, %f1;
	selp.u16 	%rs1, 1, 0, %p2;
	add.s64 	%rd8, %rd4, %rd5;
	st.global.u8 	[%rd8], %rs1;
$L__BB0_2:
	ret;

}
	// .globl	_Z22detect_body_bounds_gpuPKbPjjjjjjj
.visible .entry _Z22detect_body_bounds_gpuPKbPjjjjjjj(
	.param .u64 .ptr .align 1 _Z22detect_body_bounds_gpuPKbPjjjjjjj_param_0,
	.param .u64 .ptr .align 1 _Z22detect_body_bounds_gpuPKbPjjjjjjj_param_1,
	.param .u32 _Z22detect_body_bounds_gpuPKbPjjjjjjj_param_2,
	.param .u32 _Z22detect_body_bounds_gpuPKbPjjjjjjj_param_3,
	.param .u32 _Z22detect_body_bounds_gpuPKbPjjjjjjj_param_4,
	.param .u32 _Z22detect_body_bounds_gpuPKbPjjjjjjj_param_5,
	.param .u32 _Z22detect_body_bounds_gpuPKbPjjjjjjj_param_6,
	.param .u32 _Z22detect_body_bounds_gpuPKbPjjjjjjj_param_7
)
{
	.reg .pred 	%p<206>;
	.reg .b16 	%rs<59>;
	.reg .b32 	%r<296>;
	.reg .b32 	%f<165>;
	.reg .b64 	%rd<141>;
	// demoted variable
	.shared .align 4 .b8 _ZZ22detect_body_bounds_gpuPKbPjjjjjjjE5h_sum[4096];
	// demoted variable
	.shared .align 4 .b8 _ZZ22detect_body_bounds_gpuPKbPjjjjjjjE5v_sum[4096];
	ld.param.u64 	%rd9, [_Z22detect_body_bounds_gpuPKbPjjjjjjj_param_0];
	ld.param.u64 	%rd8, [_Z22detect_body_bounds_gpuPKbPjjjjjjj_param_1];
	ld.param.u32 	%r115, [_Z22detect_body_bounds_gpuPKbPjjjjjjj_param_2];
	ld.param.u32 	%r116, [_Z22detect_body_bounds_gpuPKbPjjjjjjj_param_3];
	ld.param.u32 	%r118, [_Z22detect_body_bounds_gpuPKbPjjjjjjj_param_5];
	ld.param.u32 	%r119, [_Z22detect_body_bounds_gpuPKbPjjjjjjj_param_6];
	ld.param.u32 	%r120, [_Z22detect_body_bounds_gpuPKbPjjjjjjj_param_7];
	cvta.to.global.u64 	%rd1, %rd9;
	cvta.to.global.u64 	%rd2, %rd8;
	mov.u32 	%r1, %tid.x;
	setp.ne.s32 	%p21, %r1, 0;
	@%p21 bra 	$L__BB1_2;
	ld.param.u32 	%r259, [_Z22detect_body_bounds_gpuPKbPjjjjjjj_param_4];
	mov.u32 	%r121, %ctaid.x;
	mul.wide.u32 	%rd10, %r121, 4;
	add.s64 	%rd11, %rd2, %rd10;
	mov.b32 	%r122, 0;
	st.global.u32 	[%rd11], %r122;
	add.s32 	%r123, %r115, -1;
	add.s32 	%r124, %r259, %r121;
	mul.wide.u32 	%rd12, %r124, 4;
	add.s64 	%rd13, %rd2, %rd12;
	st.global.u32 	[%rd13], %r123;
	add.s32 	%r125, %r124, %r259;
	mul.wide.u32 	%rd14, %r125, 4;
	add.s64 	%rd15, %rd2, %rd14;
	st.global.u32 	[%rd15], %r122;
	add.s32 	%r126, %r116, -1;
	add.s32 	%r127, %r125, %r259;
	mul.wide.u32 	%rd16, %r127, 4;
	add.s64 	%rd17, %rd2, %rd16;
	st.global.u32 	[%rd17], %r126;
$L__BB1_2:
	setp.ge.u32 	%p22, %r1, %r115;
	@%p22 bra 	$L__BB1_17;
	mov.u32 	%r128, %ctaid.x;
	mul.lo.s32 	%r2, %r116, %r128;
	setp.eq.s32 	%p23, %r116, 0;
	mov.f32 	%f155, 0f00000000;
	@%p23 bra 	$L__BB1_16;
	and.b32  	%r3, %r116, 15;
	setp.lt.u32 	%p24, %r116, 16;
	mov.f32 	%f155, 0f00000000;
	mov.b32 	%r279, 0;
	@%p24 bra 	$L__BB1_7;
	and.b32  	%r130, %r116, -16;
	neg.s32 	%r277, %r130;
	mul.lo.s32 	%r131, %r2, %r115;
	add.s32 	%r132, %r131, %r115;
	add.s32 	%r276, %r1, %r132;
	add.s32 	%r133, %r2, 2;
	mad.lo.s32 	%r275, %r115, %r133, %r1;
	add.s32 	%r134, %r2, 3;
	mad.lo.s32 	%r274, %r115, %r134, %r1;
	add.s32 	%r135, %r2, 4;
	mad.lo.s32 	%r273, %r115, %r135, %r1;
	add.s32 	%r136, %r2, 5;
	mad.lo.s32 	%r272, %r115, %r136, %r1;
	add.s32 	%r137, %r2, 6;
	mad.lo.s32 	%r271, %r115, %r137, %r1;
	add.s32 	%r138, %r2, 7;
	mad.lo.s32 	%r270, %r115, %r138, %r1;
	add.s32 	%r139, %r2, 8;
	mad.lo.s32 	%r269, %r115, %r139, %r1;
	add.s32 	%r140, %r2, 9;
	mad.lo.s32 	%r268, %r115, %r140, %r1;
	add.s32 	%r141, %r2, 10;
	mad.lo.s32 	%r267, %r115, %r141, %r1;
	add.s32 	%r142, %r2, 11;
	mad.lo.s32 	%r266, %r115, %r142, %r1;
	add.s32 	%r143, %r2, 12;
	mad.lo.s32 	%r265, %r115, %r143, %r1;
	add.s32 	%r144, %r2, 13;
	mad.lo.s32 	%r264, %r115, %r144, %r1;
	add.s32 	%r145, %r2, 14;
	mad.lo.s32 	%r263, %r115, %r145, %r1;
	add.s32 	%r146, %r2, 15;
	mad.lo.s32 	%r262, %r115, %r146, %r1;
	add.s32 	%r261, %r1, %r131;
	mov.f32 	%f155, 0f00000000;
$L__BB1_6:
	.pragma "nounroll";
	and.b32  	%r279, %r116, -16;
	cvt.u64.u32 	%rd18, %r261;
	add.s64 	%rd19, %rd1, %rd18;
	ld.global.u8 	%rs1, [%rd19];
	setp.eq.s16 	%p25, %rs1, 0;
	selp.f32 	%f31, 0f3F800000, 0f00000000, %p25;
	add.f32 	%f32, %f155, %f31;
	cvt.u64.u32 	%rd20, %r276;
	add.s64 	%rd21, %rd1, %rd20;
	ld.global.u8 	%rs2, [%rd21];
	setp.eq.s16 	%p26, %rs2, 0;
	selp.f32 	%f33, 0f3F800000, 0f00000000, %p26;
	add.f32 	%f34, %f32, %f33;
	cvt.u64.u32 	%rd22, %r275;
	add.s64 	%rd23, %rd1, %rd22;
	ld.global.u8 	%rs3, [%rd23];
	setp.eq.s16 	%p27, %rs3, 0;
	selp.f32 	%f35, 0f3F800000, 0f00000000, %p27;
	add.f32 	%f36, %f34, %f35;
	cvt.u64.u32 	%rd24, %r274;
	add.s64 	%rd25, %rd1, %rd24;
	ld.global.u8 	%rs4, [%rd25];
	setp.eq.s16 	%p28, %rs4, 0;
	selp.f32 	%f37, 0f3F800000, 0f00000000, %p28;
	add.f32 	%f38, %f36, %f37;
	cvt.u64.u32 	%rd26, %r273;
	add.s64 	%rd27, %rd1, %rd26;
	ld.global.u8 	%rs5, [%rd27];
	setp.eq.s16 	%p29, %rs5, 0;
	selp.f32 	%f39, 0f3F800000, 0f00000000, %p29;
	add.f32 	%f40, %f38, %f39;
	cvt.u64.u32 	%rd28, %r272;
	add.s64 	%rd29, %rd1, %rd28;
	ld.global.u8 	%rs6, [%rd29];
	setp.eq.s16 	%p30, %rs6, 0;
	selp.f32 	%f41, 0f3F800000, 0f00000000, %p30;
	add.f32 	%f42, %f40, %f41;
	cvt.u64.u32 	%rd30, %r271;
	add.s64 	%rd31, %rd1, %rd30;
	ld.global.u8 	%rs7, [%rd31];
	setp.eq.s16 	%p31, %rs7, 0;
	selp.f32 	%f43, 0f3F800000, 0f00000000, %p31;
	add.f32 	%f44, %f42, %f43;
	cvt.u64.u32 	%rd32, %r270;
	add.s64 	%rd33, %rd1, %rd32;
	ld.global.u8 	%rs8, [%rd33];
	setp.eq.s16 	%p32, %rs8, 0;
	selp.f32 	%f45, 0f3F800000, 0f00000000, %p32;
	add.f32 	%f46, %f44, %f45;
	cvt.u64.u32 	%rd34, %r269;
	add.s64 	%rd35, %rd1, %rd34;
	ld.global.u8 	%rs9, [%rd35];
	setp.eq.s16 	%p33, %rs9, 0;
	selp.f32 	%f47, 0f3F800000, 0f00000000, %p33;
	add.f32 	%f48, %f46, %f47;
	cvt.u64.u32 	%rd36, %r268;
	add.s64 	%rd37, %rd1, %rd36;
	ld.global.u8 	%rs10, [%rd37];
	setp.eq.s16 	%p34, %rs10, 0;
	selp.f32 	%f49, 0f3F800000, 0f00000000, %p34;
	add.f32 	%f50, %f48, %f49;
	cvt.u64.u32 	%rd38, %r267;
	add.s64 	%rd39, %rd1, %rd38;
	ld.global.u8 	%rs11, [%rd39];
	setp.eq.s16 	%p35, %rs11, 0;
	selp.f32 	%f51, 0f3F800000, 0f00000000, %p35;
	add.f32 	%f52, %f50, %f51;
	cvt.u64.u32 	%rd40, %r266;
	add.s64 	%rd41, %rd1, %rd40;
	ld.global.u8 	%rs12, [%rd41];
	setp.eq.s16 	%p36, %rs12, 0;
	selp.f32 	%f53, 0f3F800000, 0f00000000, %p36;
	add.f32 	%f54, %f52, %f53;
	cvt.u64.u32 	%rd42, %r265;
	add.s64 	%rd43, %rd1, %rd42;
	ld.global.u8 	%rs13, [%rd43];
	setp.eq.s16 	%p37, %rs13, 0;
	selp.f32 	%f55, 0f3F800000, 0f00000000, %p37;
	add.f32 	%f56, %f54, %f55;
	cvt.u64.u32 	%rd44, %r264;
	add.s64 	%rd45, %rd1, %rd44;
	ld.global.u8 	%rs14, [%rd45];
	setp.eq.s16 	%p38, %rs14, 0;
	selp.f32 	%f57, 0f3F800000, 0f00000000, %p38;
	add.f32 	%f58, %f56, %f57;
	cvt.u64.u32 	%rd46, %r263;
	add.s64 	%rd47, %rd1, %rd46;
	ld.global.u8 	%rs15, [%rd47];
	setp.eq.s16 	%p39, %rs15, 0;
	selp.f32 	%f59, 0f3F800000, 0f00000000, %p39;
	add.f32 	%f60, %f58, %f59;
	cvt.u64.u32 	%rd48, %r262;
	add.s64 	%rd49, %rd1, %rd48;
	ld.global.u8 	%rs16, [%rd49];
	setp.eq.s16 	%p40, %rs16, 0;
	selp.f32 	%f61, 0f3F800000, 0f00000000, %p40;
	add.f32 	%f155, %f60, %f61;
	add.s32 	%r277, %r277, 16;
	shl.b32 	%r147, %r115, 4;
	add.s32 	%r276, %r276, %r147;
	add.s32 	%r275, %r275, %r147;
	add.s32 	%r274, %r274, %r147;
	add.s32 	%r273, %r273, %r147;
	add.s32 	%r272, %r272, %r147;
	add.s32 	%r271, %r271, %r147;
	add.s32 	%r270, %r270, %r147;
	add.s32 	%r269, %r269, %r147;
	add.s32 	%r268, %r268, %r147;
	add.s32 	%r267, %r267, %r147;
	add.s32 	%r266, %r266, %r147;
	add.s32 	%r265, %r265, %r147;
	add.s32 	%r264, %r264, %r147;
	add.s32 	%r263, %r263, %r147;
	add.s32 	%r262, %r262, %r147;
	add.s32 	%r261, %r261, %r147;
	setp.ne.s32 	%p41, %r277, 0;
	@%p41 bra 	$L__BB1_6;
$L__BB1_7:
	setp.eq.s32 	%p42, %r3, 0;
	@%p42 bra 	$L__BB1_16;
	and.b32  	%r57, %r116, 7;
	setp.lt.u32 	%p43, %r3, 8;
	@%p43 bra 	$L__BB1_10;
	add.s32 	%r148, %r279, %r2;
	mad.lo.s32 	%r149, %r148, %r115, %r1;
	cvt.u64.u32 	%rd50, %r149;
	add.s64 	%rd51, %rd1, %rd50;
	ld.global.u8 	%rs17, [%rd51];
	setp.eq.s16 	%p44, %rs17, 0;
	selp.f32 	%f63, 0f3F800000, 0f00000000, %p44;
	add.f32 	%f64, %f155, %f63;
	add.s32 	%r150, %r149, %r115;
	cvt.u64.u32 	%rd52, %r150;
	add.s64 	%rd53, %rd1, %rd52;
	ld.global.u8 	%rs18, [%rd53];
	setp.eq.s16 	%p45, %rs18, 0;
	selp.f32 	%f65, 0f3F800000, 0f00000000, %p45;
	add.f32 	%f66, %f64, %f65;
	add.s32 	%r151, %r150, %r115;
	cvt.u64.u32 	%rd54, %r151;
	add.s64 	%rd55, %rd1, %rd54;
	ld.global.u8 	%rs19, [%rd55];
	setp.eq.s16 	%p46, %rs19, 0;
	selp.f32 	%f67, 0f3F800000, 0f00000000, %p46;
	add.f32 	%f68, %f66, %f67;
	add.s32 	%r152, %r151, %r115;
	cvt.u64.u32 	%rd56, %r152;
	add.s64 	%rd57, %rd1, %rd56;
	ld.global.u8 	%rs20, [%rd57];
	setp.eq.s16 	%p47, %rs20, 0;
	selp.f32 	%f69, 0f3F800000, 0f00000000, %p47;
	add.f32 	%f70, %f68, %f69;
	add.s32 	%r153, %r152, %r115;
	cvt.u64.u32 	%rd58, %r153;
	add.s64 	%rd59, %rd1, %rd58;
	ld.global.u8 	%rs21, [%rd59];
	setp.eq.s16 	%p48, %rs21, 0;
	selp.f32 	%f71, 0f3F800000, 0f00000000, %p48;
	add.f32 	%f72, %f70, %f71;
	add.s32 	%r154, %r153, %r115;
	cvt.u64.u32 	%rd60, %r154;
	add.s64 	%rd61, %rd1, %rd60;
	ld.global.u8 	%rs22, [%rd61];
	setp.eq.s16 	%p49, %rs22, 0;
	selp.f32 	%f73, 0f3F800000, 0f00000000, %p49;
	add.f32 	%f74, %f72, %f73;
	add.s32 	%r155, %r154, %r115;
	cvt.u64.u32 	%rd62, %r155;
	add.s64 	%rd63, %rd1, %rd62;
	ld.global.u8 	%rs23, [%rd63];
	setp.eq.s16 	%p50, %rs23, 0;
	selp.f32 	%f75, 0f3F800000, 0f00000000, %p50;
	add.f32 	%f76, %f74, %f75;
	add.s32 	%r156, %r155, %r115;
	cvt.u64.u32 	%rd64, %r156;
	add.s64 	%rd65, %rd1, %rd64;
	ld.global.u8 	%rs24, [%rd65];
	setp.eq.s16 	%p51, %rs24, 0;
	selp.f32 	%f77, 0f3F800000, 0f00000000, %p51;
	add.f32 	%f155, %f76, %f77;
	add.s32 	%r279, %r279, 8;
$L__BB1_10:
	setp.eq.s32 	%p52, %r57, 0;
	@%p52 bra 	$L__BB1_16;
	and.b32  	%r60, %r116, 3;
	setp.lt.u32 	%p53, %r57, 4;
	@%p53 bra 	$L__BB1_13;
	add.s32 	%r157, %r279, %r2;
	mad.lo.s32 	%r158, %r157, %r115, %r1;
	cvt.u64.u32 	%rd66, %r158;
	add.s64 	%rd67, %rd1, %rd66;
	ld.global.u8 	%rs25, [%rd67];
	setp.eq.s16 	%p54, %rs25, 0;
	selp.f32 	%f79, 0f3F800000, 0f00000000, %p54;
	add.f32 	%f80, %f155, %f79;
	add.s32 	%r159, %r158, %r115;
	cvt.u64.u32 	%rd68, %r159;
	add.s64 	%rd69, %rd1, %rd68;
	ld.global.u8 	%rs26, [%rd69];
	setp.eq.s16 	%p55, %rs26, 0;
	selp.f32 	%f81, 0f3F800000, 0f00000000, %p55;
	add.f32 	%f82, %f80, %f81;
	add.s32 	%r160, %r159, %r115;
	cvt.u64.u32 	%rd70, %r160;
	add.s64 	%rd71, %rd1, %rd70;
	ld.global.u8 	%rs27, [%rd71];
	setp.eq.s16 	%p56, %rs27, 0;
	selp.f32 	%f83, 0f3F800000, 0f00000000, %p56;
	add.f32 	%f84, %f82, %f83;
	add.s32 	%r161, %r160, %r115;
	cvt.u64.u32 	%rd72, %r161;
	add.s64 	%rd73, %rd1, %rd72;
	ld.global.u8 	%rs28, [%rd73];
	setp.eq.s16 	%p57, %rs28, 0;
	selp.f32 	%f85, 0f3F800000, 0f00000000, %p57;
	add.f32 	%f155, %f84, %f85;
	add.s32 	%r279, %r279, 4;
$L__BB1_13:
	setp.eq.s32 	%p58, %r60, 0;
	@%p58 bra 	$L__BB1_16;
	add.s32 	%r162, %r279, %r2;
	mad.lo.s32 	%r282, %r115, %r162, %r1;
	neg.s32 	%r281, %r60;
$L__BB1_15:
	.pragma "nounroll";
	cvt.u64.u32 	%rd74, %r282;
	add.s64 	%rd75, %rd1, %rd74;
	ld.global.u8 	%rs29, [%rd75];
	setp.eq.s16 	%p59, %rs29, 0;
	selp.f32 	%f86, 0f3F800000, 0f00000000, %p59;
	add.f32 	%f155, %f155, %f86;
	add.s32 	%r282, %r282, %r115;
	add.s32 	%r281, %r281, 1;
	setp.ne.s32 	%p60, %r281, 0;
	@%p60 bra 	$L__BB1_15;
$L__BB1_16:
	cvt.rzi.u32.f32 	%r163, %f155;
	shl.b32 	%r164, %r1, 2;
	mov.u32 	%r165, _ZZ22detect_body_bounds_gpuPKbPjjjjjjjE5h_sum;
	add.s32 	%r166, %r165, %r164;
	st.shared.u32 	[%r166], %r163;
$L__BB1_17:
	setp.ge.u32 	%p61, %r1, %r116;
	@%p61 bra 	$L__BB1_32;
	setp.eq.s32 	%p62, %r115, 0;
	mov.f32 	%f164, 0f00000000;
	@%p62 bra 	$L__BB1_31;
	mov.u32 	%r168, %ctaid.x;
	mad.lo.s32 	%r169, %r116, %r168, %r1;
	mul.lo.s32 	%r69, %r169, %r115;
	add.s32 	%r170, %r115, -1;
	and.b32  	%r70, %r115, 15;
	setp.lt.u32 	%p63, %r170, 15;
	mov.f32 	%f164, 0f00000000;
	mov.b32 	%r286, 0;
	@%p63 bra 	$L__BB1_22;
	and.b32  	%r286, %r115, -16;
	neg.s32 	%r284, %r286;
	add.s32 	%r283, %r69, 7;
	mov.f32 	%f164, 0f00000000;
$L__BB1_21:
	.pragma "nounroll";
	add.s32 	%r171, %r283, -7;
	cvt.u64.u32 	%rd76, %r171;
	add.s64 	%rd77, %rd1, %rd76;
	ld.global.u8 	%rs30, [%rd77];
	setp.eq.s16 	%p64, %rs30, 0;
	selp.f32 	%f91, 0f3F800000, 0f00000000, %p64;
	add.f32 	%f92, %f164, %f91;
	add.s32 	%r172, %r283, -6;
	cvt.u64.u32 	%rd78, %r172;
	add.s64 	%rd79, %rd1, %rd78;
	ld.global.u8 	%rs31, [%rd79];
	setp.eq.s16 	%p65, %rs31, 0;
	selp.f32 	%f93, 0f3F800000, 0f00000000, %p65;
	add.f32 	%f94, %f92, %f93;
	add.s32 	%r173, %r283, -5;
	cvt.u64.u32 	%rd80, %r173;
	add.s64 	%rd81, %rd1, %rd80;
	ld.global.u8 	%rs32, [%rd81];
	setp.eq.s16 	%p66, %rs32, 0;
	selp.f32 	%f95, 0f3F800000, 0f00000000, %p66;
	add.f32 	%f96, %f94, %f95;
	add.s32 	%r174, %r283, -4;
	cvt.u64.u32 	%rd82, %r174;
	add.s64 	%rd83, %rd1, %rd82;
	ld.global.u8 	%rs33, [%rd83];
	setp.eq.s16 	%p67, %rs33, 0;
	selp.f32 	%f97, 0f3F800000, 0f00000000, %p67;
	add.f32 	%f98, %f96, %f97;
	add.s32 	%r175, %r283, -3;
	cvt.u64.u32 	%rd84, %r175;
	add.s64 	%rd85, %rd1, %rd84;
	ld.global.u8 	%rs34, [%rd85];
	setp.eq.s16 	%p68, %rs34, 0;
	selp.f32 	%f99, 0f3F800000, 0f00000000, %p68;
	add.f32 	%f100, %f98, %f99;
	add.s32 	%r176, %r283, -2;
	cvt.u64.u32 	%rd86, %r176;
	add.s64 	%rd87, %rd1, %rd86;
	ld.global.u8 	%rs35, [%rd87];
	setp.eq.s16 	%p69, %rs35, 0;
	selp.f32 	%f101, 0f3F800000, 0f00000000, %p69;
	add.f32 	%f102, %f100, %f101;
	add.s32 	%r177, %r283, -1;
	cvt.u64.u32 	%rd88, %r177;
	add.s64 	%rd89, %rd1, %rd88;
	ld.global.u8 	%rs36, [%rd89];
	setp.eq.s16 	%p70, %rs36, 0;
	selp.f32 	%f103, 0f3F800000, 0f00000000, %p70;
	add.f32 	%f104, %f102, %f103;
	add.s32 	%r178, %r283, 8;
	cvt.u64.u32 	%rd90, %r283;
	add.s64 	%rd91, %rd1, %rd90;
	ld.global.u8 	%rs37, [%rd91];
	setp.eq.s16 	%p71, %rs37, 0;
	selp.f32 	%f105, 0f3F800000, 0f00000000, %p71;
	add.f32 	%f106, %f104, %f105;
	add.s32 	%r179, %r283, 1;
	cvt.u64.u32 	%rd92, %r179;
	add.s64 	%rd93, %rd1, %rd92;
	ld.global.u8 	%rs38, [%rd93];
	setp.eq.s16 	%p72, %rs38, 0;
	selp.f32 	%f107, 0f3F800000, 0f00000000, %p72;
	add.f32 	%f108, %f106, %f107;
	add.s32 	%r180, %r283, 2;
	cvt.u64.u32 	%rd94, %r180;
	add.s64 	%rd95, %rd1, %rd94;
	ld.global.u8 	%rs39, [%rd95];
	setp.eq.s16 	%p73, %rs39, 0;
	selp.f32 	%f109, 0f3F800000, 0f00000000, %p73;
	add.f32 	%f110, %f108, %f109;
	add.s32 	%r181, %r283, 3;
	cvt.u64.u32 	%rd96, %r181;
	add.s64 	%rd97, %rd1, %rd96;
	ld.global.u8 	%rs40, [%rd97];
	setp.eq.s16 	%p74, %rs40, 0;
	selp.f32 	%f111, 0f3F800000, 0f00000000, %p74;
	add.f32 	%f112, %f110, %f111;
	add.s32 	%r182, %r283, 4;
	cvt.u64.u32 	%rd98, %r182;
	add.s64 	%rd99, %rd1, %rd98;
	ld.global.u8 	%rs41, [%rd99];
	setp.eq.s16 	%p75, %rs41, 0;
	selp.f32 	%f113, 0f3F800000, 0f00000000, %p75;
	add.f32 	%f114, %f112, %f113;
	add.s32 	%r183, %r283, 5;
	cvt.u64.u32 	%rd100, %r183;
	add.s64 	%rd101, %rd1, %rd100;
	ld.global.u8 	%rs42, [%rd101];
	setp.eq.s16 	%p76, %rs42, 0;
	selp.f32 	%f115, 0f3F800000, 0f00000000, %p76;
	add.f32 	%f116, %f114, %f115;
	add.s32 	%r184, %r283, 6;
	cvt.u64.u32 	%rd102, %r184;
	add.s64 	%rd103, %rd1, %rd102;
	ld.global.u8 	%rs43, [%rd103];
	setp.eq.s16 	%p77, %rs43, 0;
	selp.f32 	%f117, 0f3F800000, 0f00000000, %p77;
	add.f32 	%f118, %f116, %f117;
	add.s32 	%r185, %r283, 7;
	cvt.u64.u32 	%rd104, %r185;
	add.s64 	%rd105, %rd1, %rd104;
	ld.global.u8 	%rs44, [%rd105];
	setp.eq.s16 	%p78, %rs44, 0;
	selp.f32 	%f119, 0f3F800000, 0f00000000, %p78;
	add.f32 	%f120, %f118, %f119;
	cvt.u64.u32 	%rd106, %r178;
	add.s64 	%rd107, %rd1, %rd106;
	ld.global.u8 	%rs45, [%rd107];
	setp.eq.s16 	%p79, %rs45, 0;
	selp.f32 	%f121, 0f3F800000, 0f00000000, %p79;
	add.f32 	%f164, %f120, %f121;
	add.s32 	%r284, %r284, 16;
	add.s32 	%r283, %r283, 16;
	setp.ne.s32 	%p80, %r284, 0;
	@%p80 bra 	$L__BB1_21;
$L__BB1_22:
	setp.eq.s32 	%p81, %r70, 0;
	@%p81 bra 	$L__BB1_31;
	and.b32  	%r79, %r115, 7;
	setp.lt.u32 	%p82, %r70, 8;
	@%p82 bra 	$L__BB1_25;
	add.s32 	%r186, %r69, %r286;
	cvt.u64.u32 	%rd108, %r186;
	add.s64 	%rd109, %rd1, %rd108;
	ld.global.u8 	%rs46, [%rd109];
	setp.eq.s16 	%p83, %rs46, 0;
	selp.f32 	%f123, 0f3F800000, 0f00000000, %p83;
	add.f32 	%f124, %f164, %f123;
	add.s32 	%r187, %r186, 1;
	cvt.u64.u32 	%rd110, %r187;
	add.s64 	%rd111, %rd1, %rd110;
	ld.global.u8 	%rs47, [%rd111];
	setp.eq.s16 	%p84, %rs47, 0;
	selp.f32 	%f125, 0f3F800000, 0f00000000, %p84;
	add.f32 	%f126, %f124, %f125;
	add.s32 	%r188, %r186, 2;
	cvt.u64.u32 	%rd112, %r188;
	add.s64 	%rd113, %rd1, %rd112;
	ld.global.u8 	%rs48, [%rd113];
	setp.eq.s16 	%p85, %rs48, 0;
	selp.f32 	%f127, 0f3F800000, 0f00000000, %p85;
	add.f32 	%f128, %f126, %f127;
	add.s32 	%r189, %r186, 3;
	cvt.u64.u32 	%rd114, %r189;
	add.s64 	%rd115, %rd1, %rd114;
	ld.global.u8 	%rs49, [%rd115];
	setp.eq.s16 	%p86, %rs49, 0;
	selp.f32 	%f129, 0f3F800000, 0f00000000, %p86;
	add.f32 	%f130, %f128, %f129;
	add.s32 	%r190, %r186, 4;
	cvt.u64.u32 	%rd116, %r190;
	add.s64 	%rd117, %rd1, %rd116;
	ld.global.u8 	%rs50, [%rd117];
	setp.eq.s16 	%p87, %rs50, 0;
	selp.f32 	%f131, 0f3F800000, 0f00000000, %p87;
	add.f32 	%f132, %f130, %f131;
	add.s32 	%r191, %r186, 5;
	cvt.u64.u32 	%rd118, %r191;
	add.s64 	%rd119, %rd1, %rd118;
	ld.global.u8 	%rs51, [%rd119];
	setp.eq.s16 	%p88, %rs51, 0;
	selp.f32 	%f133, 0f3F800000, 0f00000000, %p88;
	add.f32 	%f134, %f132, %f133;
	add.s32 	%r192, %r186, 6;
	cvt.u64.u32 	%rd120, %r192;
	add.s64 	%rd121, %rd1, %rd120;
	ld.global.u8 	%rs52, [%rd121];
	setp.eq.s16 	%p89, %rs52, 0;
	selp.f32 	%f135, 0f3F800000, 0f00000000, %p89;
	add.f32 	%f136, %f134, %f135;
	add.s32 	%r193, %r186, 7;
	cvt.u64.u32 	%rd122, %r193;
	add.s64 	%rd123, %rd1, %rd122;
	ld.global.u8 	%rs53, [%rd123];
	setp.eq.s16 	%p90, %rs53, 0;
	selp.f32 	%f137, 0f3F800000, 0f00000000, %p90;
	add.f32 	%f164, %f136, %f137;
	add.s32 	%r286, %r286, 8;
$L__BB1_25:
	setp.eq.s32 	%p91, %r79, 0;
	@%p91 bra 	$L__BB1_31;
	and.b32  	%r82, %r115, 3;
	setp.lt.u32 	%p92, %r79, 4;
	@%p92 bra 	$L__BB1_28;
	add.s32 	%r194, %r69, %r286;
	cvt.u64.u32 	%rd124, %r194;
	add.s64 	%rd125, %rd1, %rd124;
	ld.global.u8 	%rs54, [%rd125];
	setp.eq.s16 	%p93, %rs54, 0;
	selp.f32 	%f139, 0f3F800000, 0f00000000, %p93;
	add.f32 	%f140, %f164, %f139;
	add.s32 	%r195, %r194, 1;
	cvt.u64.u32 	%rd126, %r195;
	add.s64 	%rd127, %rd1, %rd126;
	ld.global.u8 	%rs55, [%rd127];
	setp.eq.s16 	%p94, %rs55, 0;
	selp.f32 	%f141, 0f3F800000, 0f00000000, %p94;
	add.f32 	%f142, %f140, %f141;
	add.s32 	%r196, %r194, 2;
	cvt.u64.u32 	%rd128, %r196;
	add.s64 	%rd129, %rd1, %rd128;
	ld.global.u8 	%rs56, [%rd129];
	setp.eq.s16 	%p95, %rs56, 0;
	selp.f32 	%f143, 0f3F800000, 0f00000000, %p95;
	add.f32 	%f144, %f142, %f143;
	add.s32 	%r197, %r194, 3;
	cvt.u64.u32 	%rd130, %r197;
	add.s64 	%rd131, %rd1, %rd130;
	ld.global.u8 	%rs57, [%rd131];
	setp.eq.s16 	%p96, %rs57, 0;
	selp.f32 	%f145, 0f3F800000, 0f00000000, %p96;
	add.f32 	%f164, %f144, %f145;
	add.s32 	%r286, %r286, 4;
$L__BB1_28:
	setp.eq.s32 	%p97, %r82, 0;
	@%p97 bra 	$L__BB1_31;
	add.s32 	%r289, %r286, %r69;
	neg.s32 	%r288, %r82;
$L__BB1_30:
	.pragma "nounroll";
	cvt.u64.u32 	%rd132, %r289;
	add.s64 	%rd133, %rd1, %rd132;
	ld.global.u8 	%rs58, [%rd133];
	setp.eq.s16 	%p98, %rs58, 0;
	selp.f32 	%f146, 0f3F800000, 0f00000000, %p98;
	add.f32 	%f164, %f164, %f146;
	add.s32 	%r289, %r289, 1;
	add.s32 	%r288, %r288, 1;
	setp.ne.s32 	%p99, %r288, 0;
	@%p99 bra 	$L__BB1_30;
$L__BB1_31:
	cvt.rzi.u32.f32 	%r198, %f164;
	shl.b32 	%r199, %r1, 2;
	mov.u32 	%r200, _ZZ22detect_body_bounds_gpuPKbPjjjjjjjE5v_sum;
	add.s32 	%r201, %r200, %r199;
	st.shared.u32 	[%r201], %r198;
$L__BB1_32:
	setp.ne.s32 	%p100, %r1, 0;
	bar.sync 	0;
	@%p100 bra 	$L__BB1_130;
	max.u32 	%r91, %r116, %r115;
	setp.eq.s32 	%p101, %r91, 0;
	@%p101 bra 	$L__BB1_130;
	ld.param.u32 	%r260, [_Z22detect_body_bounds_gpuPKbPjjjjjjj_param_4];
	ld.param.u64 	%rd140, [_Z22detect_body_bounds_gpuPKbPjjjjjjj_param_1];
	shr.u32 	%r92, %r115, 1;
	mov.u32 	%r203, %ctaid.x;
	cvta.to.global.u64 	%rd134, %rd140;
	mul.wide.u32 	%rd135, %r203, 4;
	add.s64 	%rd3, %rd134, %rd135;
	shr.u32 	%r93, %r116, 1;
	shl.b32 	%r204, %r260, 1;
	add.s32 	%r205, %r204, %r203;
	mul.wide.u32 	%rd136, %r205, 4;
	add.s64 	%rd4, %rd134, %rd136;
	mov.u32 	%r206, %nctaid.x;
	shl.b32 	%r207, %r206, 1;
	add.s32 	%r208, %r207, %r203;
	mul.wide.u32 	%rd137, %r208, 4;
	add.s64 	%rd5, %rd134, %rd137;
	sub.s32 	%r209, %r205, %r260;
	mul.wide.u32 	%rd138, %r209, 4;
	add.s64 	%rd6, %rd134, %rd138;
	add.s32 	%r210, %r205, %r260;
	mul.wide.u32 	%rd139, %r210, 4;
	add.s64 	%rd7, %rd134, %rd139;
	and.b32  	%r94, %r91, 3;
	setp.lt.u32 	%p102, %r91, 4;
	mov.b32 	%r295, 0;
	@%p102 bra 	$L__BB1_109;
	and.b32  	%r295, %r91, -4;
	mov.b32 	%r290, 0;
$L__BB1_36:
	setp.ge.u32 	%p103, %r290, %r92;
	shl.b32 	%r212, %r290, 2;
	mov.u32 	%r213, _ZZ22detect_body_bounds_gpuPKbPjjjjjjjE5h_sum;
	add.s32 	%r97, %r213, %r212;
	@%p103 bra 	$L__BB1_40;
	ld.global.u32 	%r214, [%rd3];
	setp.le.u32 	%p104, %r290, %r214;
	@%p104 bra 	$L__BB1_40;
	ld.shared.u32 	%r215, [%r97];
	setp.ge.u32 	%p105, %r215, %r118;
	@%p105 bra 	$L__BB1_40;
	st.global.u32 	[%rd3], %r290;
$L__BB1_40:
	setp.ge.u32 	%p106, %r290, %r93;
	mov.u32 	%r217, _ZZ22detect_body_bounds_gpuPKbPjjjjjjjE5v_sum;
	add.s32 	%r98, %r217, %r212;
	@%p106 bra 	$L__BB1_44;
	ld.global.u32 	%r218, [%rd4];
	setp.le.u32 	%p107, %r290, %r218;
	@%p107 bra 	$L__BB1_44;
	ld.shared.u32 	%r219, [%r98];
	setp.ge.u32 	%p108, %r219, %r119;
	@%p108 bra 	$L__BB1_44;
	st.global.u32 	[%rd5], %r290;
$L__BB1_44:
	setp.lt.u32 	%p110, %r290, %r92;
	mov.pred 	%p196, 0;
	@%p110 bra 	$L__BB1_46;
	ld.global.u32 	%r220, [%rd6];
	setp.le.u32 	%p196, %r290, %r220;
$L__BB1_46:
	setp.ge.u32 	%p111, %r290, %r115;
	not.pred 	%p112, %p196;
	or.pred  	%p113, %p111, %p112;
	@%p113 bra 	$L__BB1_49;
	ld.shared.u32 	%r221, [%r97];
	setp.ge.u32 	%p114, %r221, %r118;
	@%p114 bra 	$L__BB1_49;
	st.global.u32 	[%rd6], %r290;
$L__BB1_49:
	setp.lt.u32 	%p116, %r290, %r93;
	mov.pred 	%p197, 0;
	@%p116 bra 	$L__BB1_51;
	ld.global.u32 	%r222, [%rd7];
	setp.le.u32 	%p197, %r290, %r222;
$L__BB1_51:
	setp.ge.u32 	%p117, %r290, %r116;
	not.pred 	%p118, %p197;
	or.pred  	%p119, %p117, %p118;
	@%p119 bra 	$L__BB1_54;
	ld.shared.u32 	%r223, [%r98];
	setp.ge.u32 	%p120, %r223, %r120;
	@%p120 bra 	$L__BB1_54;
	st.global.u32 	[%rd7], %r290;
$L__BB1_54:
	add.s32 	%r99, %r290, 1;
	setp.ge.u32 	%p121, %r99, %r92;
	@%p121 bra 	$L__BB1_58;
	ld.global.u32 	%r224, [%rd3];
	setp.lt.u32 	%p122, %r290, %r224;
	@%p122 bra 	$L__BB1_58;
	ld.shared.u32 	%r225, [%r97+4];
	setp.ge.u32 	%p123, %r225, %r118;
	@%p123 bra 	$L__BB1_58;
	st.global.u32 	[%rd3], %r99;
$L__BB1_58:
	setp.ge.u32 	%p124, %r99, %r93;
	@%p124 bra 	$L__BB1_62;
	ld.global.u32 	%r226, [%rd4];
	setp.lt.u32 	%p125, %r290, %r226;
	@%p125 bra 	$L__BB1_62;
	ld.shared.u32 	%r227, [%r98+4];
	setp.ge.u32 	%p126, %r227, %r119;
	@%p126 bra 	$L__BB1_62;
	st.global.u32 	[%rd5], %r99;
$L__BB1_62:
	setp.lt.u32 	%p128, %r99, %r92;
	mov.pred 	%p198, 0;
	@%p128 bra 	$L__BB1_64;
	ld.global.u32 	%r228, [%rd6];
	setp.lt.u32 	%p198, %r290, %r228;
$L__BB1_64:
	setp.ge.u32 	%p129, %r99, %r115;
	not.pred 	%p130, %p198;
	or.pred  	%p131, %p129, %p130;
	@%p131 bra 	$L__BB1_67;
	ld.shared.u32 	%r229, [%r97+4];
	setp.ge.u32 	%p132, %r229, %r118;
	@%p132 bra 	$L__BB1_67;
	st.global.u32 	[%rd6], %r99;
$L__BB1_67:
	setp.lt.u32 	%p134, %r99, %r93;
	mov.pred 	%p199, 0;
	@%p134 bra 	$L__BB1_69;
	ld.global.u32 	%r230, [%rd7];
	setp.lt.u32 	%p199, %r290, %r230;
$L__BB1_69:
	setp.ge.u32 	%p135, %r99, %r116;
	not.pred 	%p136, %p199;
	or.pred  	%p137, %p135, %p136;
	@%p137 bra 	$L__BB1_72;
	ld.shared.u32 	%r231, [%r98+4];
	setp.ge.u32 	%p138, %r231, %r120;
	@%p138 bra 	$L__BB1_72;
	st.global.u32 	[%rd7], %r99;
$L__BB1_72:
	add.s32 	%r100, %r290, 2;
	setp.ge.u32 	%p139, %r100, %r92;
	@%p139 bra 	$L__BB1_76;
	ld.global.u32 	%r232, [%rd3];
	setp.le.u32 	%p140, %r100, %r232;
	@%p140 bra 	$L__BB1_76;
	ld.shared.u32 	%r233, [%r97+8];
	setp.ge.u32 	%p141, %r233, %r118;
	@%p141 bra 	$L__BB1_76;
	st.global.u32 	[%rd3], %r100;
$L__BB1_76:
	setp.ge.u32 	%p142, %r100, %r93;
	@%p142 bra 	$L__BB1_80;
	ld.global.u32 	%r234, [%rd4];
	setp.le.u32 	%p143, %r100, %r234;
	@%p143 bra 	$L__BB1_80;
	ld.shared.u32 	%r235, [%r98+8];
	setp.ge.u32 	%p144, %r235, %r119;
	@%p144 bra 	$L__BB1_80;
	st.global.u32 	[%rd5], %r100;
$L__BB1_80:
	setp.lt.u32 	%p146, %r100, %r92;
	mov.pred 	%p200, 0;
	@%p146 bra 	$L__BB1_82;
	ld.global.u32 	%r236, [%rd6];
	setp.le.u32 	%p200, %r100, %r236;
$L__BB1_82:
	setp.ge.u32 	%p147, %r100, %r115;
	not.pred 	%p148, %p200;
	or.pred  	%p149, %p147, %p148;
	@%p149 bra 	$L__BB1_85;
	ld.shared.u32 	%r237, [%r97+8];
	setp.ge.u32 	%p150, %r237, %r118;
	@%p150 bra 	$L__BB1_85;
	st.global.u32 	[%rd6], %r100;
$L__BB1_85:
	setp.lt.u32 	%p152, %r100, %r93;
	mov.pred 	%p201, 0;
	@%p152 bra 	$L__BB1_87;
	ld.global.u32 	%r238, [%rd7];
	setp.le.u32 	%p201, %r100, %r238;
$L__BB1_87:
	setp.ge.u32 	%p153, %r100, %r116;
	not.pred 	%p154, %p201;
	or.pred  	%p155, %p153, %p154;
	@%p155 bra 	$L__BB1_90;
	ld.shared.u32 	%r239, [%r98+8];
	setp.ge.u32 	%p156, %r239, %r120;
	@%p156 bra 	$L__BB1_90;
	st.global.u32 	[%rd7], %r100;
$L__BB1_90:
	add.s32 	%r101, %r290, 3;
	setp.ge.u32 	%p157, %r101, %r92;
	@%p157 bra 	$L__BB1_94;
	ld.global.u32 	%r240, [%rd3];
	setp.le.u32 	%p158, %r101, %r240;
	@%p158 bra 	$L__BB1_94;
	ld.shared.u32 	%r241, [%r97+12];
	setp.ge.u32 	%p159, %r241, %r118;
	@%p159 bra 	$L__BB1_94;
	st.global.u32 	[%rd3], %r101;
$L__BB1_94:
	setp.ge.u32 	%p160, %r101, %r93;
	@%p160 bra 	$L__BB1_98;
	ld.global.u32 	%r242, [%rd4];
	setp.le.u32 	%p161, %r101, %r242;
	@%p161 bra 	$L__BB1_98;
	ld.shared.u32 	%r243, [%r98+12];
	setp.ge.u32 	%p162, %r243, %r119;
	@%p162 bra 	$L__BB1_98;
	st.global.u32 	[%rd5], %r101;
$L__BB1_98:
	setp.lt.u32 	%p164, %r101, %r92;
	mov.pred 	%p202, 0;
	@%p164 bra 	$L__BB1_100;
	ld.global.u32 	%r244, [%rd6];
	setp.le.u32 	%p202, %r101, %r244;
$L__BB1_100:
	setp.ge.u32 	%p165, %r101, %r115;
	not.pred 	%p166, %p202;
	or.pred  	%p167, %p165, %p166;
	@%p167 bra 	$L__BB1_103;
	ld.shared.u32 	%r245, [%r97+12];
	setp.ge.u32 	%p168, %r245, %r118;
	@%p168 bra 	$L__BB1_103;
	st.global.u32 	[%rd6], %r101;
$L__BB1_103:
	setp.lt.u32 	%p170, %r101, %r93;
	mov.pred 	%p203, 0;
	@%p170 bra 	$L__BB1_105;
	ld.global.u32 	%r246, [%rd7];
	setp.le.u32 	%p203, %r101, %r246;
$L__BB1_105:
	setp.ge.u32 	%p171, %r101, %r116;
	not.pred 	%p172, %p203;
	or.pred  	%p173, %p171, %p172;
	@%p173 bra 	$L__BB1_108;
	ld.shared.u32 	%r247, [%r98+12];
	setp.ge.u32 	%p174, %r247, %r120;
	@%p174 bra 	$L__BB1_108;
	st.global.u32 	[%rd7], %r101;
$L__BB1_108:
	add.s32 	%r290, %r290, 4;
	setp.ne.s32 	%p175, %r290, %r295;
	@%p175 bra 	$L__BB1_36;
$L__BB1_109:
	setp.eq.s32 	%p176, %r94, 0;
	@%p176 bra 	$L__BB1_130;
	shl.b32 	%r248, %r295, 2;
	mov.u32 	%r249, _ZZ22detect_body_bounds_gpuPKbPjjjjjjjE5v_sum;
	add.s32 	%r294, %r249, %r248;
	mov.u32 	%r250, _ZZ22detect_body_bounds_gpuPKbPjjjjjjjE5h_sum;
	add.s32 	%r293, %r250, %r248;
	neg.s32 	%r292, %r94;
$L__BB1_111:
	.pragma "nounroll";
	setp.ge.u32 	%p177, %r295, %r92;
	@%p177 bra 	$L__BB1_115;
	ld.global.u32 	%r251, [%rd3];
	setp.le.u32 	%p178, %r295, %r251;
	@%p178 bra 	$L__BB1_115;
	ld.shared.u32 	%r252, [%r293];
	setp.ge.u32 	%p179, %r252, %r118;
	@%p179 bra 	$L__BB1_115;
	st.global.u32 	[%rd3], %r295;
$L__BB1_115:
	setp.ge.u32 	%p180, %r295, %r93;
	@%p180 bra 	$L__BB1_119;
	ld.global.u32 	%r253, [%rd4];
	setp.le.u32 	%p181, %r295, %r253;
	@%p181 bra 	$L__BB1_119;
	ld.shared.u32 	%r254, [%r294];
	setp.ge.u32 	%p182, %r254, %r119;
	@%p182 bra 	$L__BB1_119;
	st.global.u32 	[%rd5], %r295;
$L__BB1_119:
	setp.lt.u32 	%p184, %r295, %r92;
	mov.pred 	%p204, 0;
	@%p184 bra 	$L__BB1_121;
	ld.global.u32 	%r255, [%rd6];
	setp.le.u32 	%p204, %r295, %r255;
$L__BB1_121:
	setp.ge.u32 	%p185, %r295, %r115;
	not.pred 	%p186, %p204;
	or.pred  	%p187, %p185, %p186;
	@%p187 bra 	$L__BB1_124;
	ld.shared.u32 	%r256, [%r293];
	setp.ge.u32 	%p188, %r256, %r118;
	@%p188 bra 	$L__BB1_124;
	st.global.u32 	[%rd6], %r295;
$L__BB1_124:
	setp.lt.u32 	%p190, %r295, %r93;
	mov.pred 	%p205, 0;
	@%p190 bra 	$L__BB1_126;
	ld.global.u32 	%r257, [%rd7];
	setp.le.u32 	%p205, %r295, %r257;
$L__BB1_126:
	setp.ge.u32 	%p191, %r295, %r116;
	not.pred 	%p192, %p205;
	or.pred  	%p193, %p191, %p192;
	@%p193 bra 	$L__BB1_129;
	ld.shared.u32 	%r258, [%r294];
	setp.ge.u32 	%p194, %r258, %r120;
	@%p194 bra 	$L__BB1_129;
	st.global.u32 	[%rd7], %r295;
$L__BB1_129:
	add.s32 	%r295, %r295, 1;
	add.s32 	%r294, %r294, 4;
	add.s32 	%r293, %r293, 4;
	add.s32 	%r292, %r292, 1;
	setp.ne.s32 	%p195, %r292, 0;
	@%p195 bra 	$L__BB1_111;
$L__BB1_130:
	ret;

}
	// .globl	_Z23get_organ_mask_accs_gpuPKhhPj
.visible .entry _Z23get_organ_mask_accs_gpuPKhhPj(
	.param .u64 .ptr .align 1 _Z23get_organ_mask_accs_gpuPKhhPj_param_0,
	.param .u8 _Z23get_organ_mask_accs_gpuPKhhPj_param_1,
	.param .u64 .ptr .align 1 _Z23get_organ_mask_accs_gpuPKhhPj_param_2
)
{
	.reg .pred 	%p<2>;
	.reg .b16 	%rs<3>;
	.reg .b32 	%r<15>;
	.reg .b64 	%rd<13>;

	ld.param.u64 	%rd1, [_Z23get_organ_mask_accs_gpuPKhhPj_param_0];
	ld.param.u8 	%rs1, [_Z23get_organ_mask_accs_gpuPKhhPj_param_1];
	ld.param.u64 	%rd2, [_Z23get_organ_mask_accs_gpuPKhhPj_param_2];
	cvta.to.global.u64 	%rd3, %rd2;
	cvta.to.global.u64 	%rd4, %rd1;
	mov.u32 	%r1, %ctaid.y;
	mov.u32 	%r2, %nctaid.x;
	mov.u32 	%r3, %ntid.x;
	mov.u32 	%r4, %ctaid.x;
	mov.u32 	%r5, %tid.x;
	mad.lo.s32 	%r6, %r1, %r2, %r4;
	mad.lo.s32 	%r7, %r6, %r3, %r5;
	cvt.u64.u32 	%rd5, %r7;
	add.s64 	%rd6, %rd4, %rd5;
	ld.global.u8 	%rs2, [%rd6];
	setp.eq.s16 	%p1, %rs2, %rs1;
	mul.wide.u32 	%rd7, %r5, 4;
	add.s64 	%rd8, %rd3, %rd7;
	selp.u32 	%r8, 1, 0, %p1;
	atom.global.add.u32 	%r9, [%rd8], %r8;
	add.s32 	%r10, %r3, %r4;
	mul.wide.u32 	%rd9, %r10, 4;
	add.s64 	%rd10, %rd3, %rd9;
	atom.global.add.u32 	%r11, [%rd10], %r8;
	add.s32 	%r12, %r2, %r3;
	add.s32 	%r13, %r12, %r1;
	mul.wide.u32 	%rd11, %r13, 4;
	add.s64 	%rd12, %rd3, %rd11;
	atom.global.add.u32 	%r14, [%rd12], %r8;
	ret;

}
	// .globl	_Z32get_organ_mask_accs_gpu_multiplePKhPjS1_hS1_j
.visible .entry _Z32get_organ_mask_accs_gpu_multiplePKhPjS1_hS1_j(
	.param .u64 .ptr .align 1 _Z32get_organ_mask_accs_gpu_multiplePKhPjS1_hS1_j_param_0,
	.param .u64 .ptr .align 1 _Z32get_organ_mask_accs_gpu_multiplePKhPjS1_hS1_j_param_1,
	.param .u64 .ptr .align 1 _Z32get_organ_mask_accs_gpu_multiplePKhPjS1_hS1_j_param_2,
	.param .u8 _Z32get_organ_mask_accs_gpu_multiplePKhPjS1_hS1_j_param_3,
	.param .u64 .ptr .align 1 _Z32get_organ_mask_accs_gpu_multiplePKhPjS1_hS1_j_param_4,
	.param .u32 _Z32get_organ_mask_accs_gpu_multiplePKhPjS1_hS1_j_param_5
)
{
	.reg .pred 	%p<8>;
	.reg .b16 	%rs<3>;
	.reg .b32 	%r<61>;
	.reg .b64 	%rd<33>;

	ld.param.u64 	%rd3, [_Z32get_organ_mask_accs_gpu_multiplePKhPjS1_hS1_j_param_0];
	ld.param.u64 	%rd5, [_Z32get_organ_mask_accs_gpu_multiplePKhPjS1_hS1_j_param_1];
	ld.param.u64 	%rd6, [_Z32get_organ_mask_accs_gpu_multiplePKhPjS1_hS1_j_param_2];
	ld.param.u8 	%rs1, [_Z32get_organ_mask_accs_gpu_multiplePKhPjS1_hS1_j_param_3];
	ld.param.u64 	%rd4, [_Z32get_organ_mask_accs_gpu_multiplePKhPjS1_hS1_j_param_4];
	ld.param.u32 	%r9, [_Z32get_organ_mask_accs_gpu_multiplePKhPjS1_hS1_j_param_5];
	cvta.to.global.u64 	%rd1, %rd6;
	cvta.to.global.u64 	%rd2, %rd5;
	mov.u32 	%r10, %ctaid.y;
	mov.u32 	%r11, %nctaid.x;
	mov.u32 	%r12, %ntid.x;
	mov.u32 	%r13, %ctaid.x;
	mov.u32 	%r14, %tid.x;
	mad.lo.s32 	%r15, %r10, %r11, %r13;
	mad.lo.s32 	%r1, %r15, %r12, %r14;
	mul.wide.u32 	%rd7, %r9, 4;
	add.s64 	%rd8, %rd2, %rd7;
	ld.global.u32 	%r16, [%rd8];
	setp.ge.u32 	%p1, %r1, %r16;
	@%p1 bra 	$L__BB3_8;
	cvta.to.global.u64 	%rd9, %rd3;
	cvt.u64.u32 	%rd10, %r1;
	add.s64 	%rd11, %rd9, %rd10;
	ld.global.u8 	%rs2, [%rd11];
	setp.ne.s16 	%p2, %rs2, %rs1;
	@%p2 bra 	$L__BB3_8;
	setp.eq.s32 	%p3, %r9, 0;
	mov.b32 	%r58, 0;
	mov.u32 	%r60, %r58;
	@%p3 bra 	$L__BB3_7;
	mov.b32 	%r56, 0;
	mov.u32 	%r58, %r56;
$L__BB3_4:
	mov.u32 	%r60, %r56;
	setp.eq.s32 	%p4, %r60, 0;
	@%p4 bra 	$L__BB3_6;
	mul.lo.s32 	%r19, %r60, 3;
	add.s32 	%r20, %r19, -3;
	mul.wide.u32 	%rd12, %r20, 4;
	add.s64 	%rd13, %rd1, %rd12;
	ld.global.u32 	%r21, [%rd13];
	add.s32 	%r22, %r19, -2;
	mul.wide.u32 	%rd14, %r22, 4;
	add.s64 	%rd15, %rd1, %rd14;
	ld.global.u32 	%r23, [%rd15];
	add.s32 	%r24, %r19, -1;
	mul.wide.u32 	%rd16, %r24, 4;
	add.s64 	%rd17, %rd1, %rd16;
	ld.global.u32 	%r25, [%rd17];
	add.s32 	%r26, %r21, %r58;
	add.s32 	%r27, %r26, %r23;
	add.s32 	%r58, %r27, %r25;
$L__BB3_6:
	add.s32 	%r56, %r60, 1;
	mul.wide.u32 	%rd18, %r60, 4;
	add.s64 	%rd19, %rd2, %rd18;
	ld.global.u32 	%r28, [%rd19+4];
	setp.ge.u32 	%p5, %r1, %r28;
	setp.lt.u32 	%p6, %r56, %r9;
	and.pred  	%p7, %p5, %p6;
	@%p7 bra 	$L__BB3_4;
$L__BB3_7:
	cvta.to.global.u64 	%rd20, %rd4;
	mul.wide.u32 	%rd21, %r60, 4;
	add.s64 	%rd22, %rd2, %rd21;
	ld.global.u32 	%r29, [%rd22];
	sub.s32 	%r30, %r1, %r29;
	mul.lo.s32 	%r31, %r60, 3;
	mul.wide.u32 	%rd23, %r31, 4;
	add.s64 	%rd24, %rd1, %rd23;
	ld.global.u32 	%r32, [%rd24];
	add.s32 	%r33, %r31, 1;
	mul.wide.u32 	%rd25, %r33, 4;
	add.s64 	%rd26, %rd1, %rd25;
	ld.global.u32 	%r34, [%rd26];
	mul.lo.s32 	%r35, %r34, %r32;
	div.u32 	%r36, %r30, %r35;
	mul.lo.s32 	%r37, %r36, %r34;
	mul.lo.s32 	%r38, %r37, %r32;
	sub.s32 	%r39, %r30, %r38;
	div.u32 	%r40, %r39, %r32;
	mul.lo.s32 	%r41, %r35, %r36;
	mad.lo.s32 	%r42, %r32, %r40, %r41;
	add.s32 	%r43, %r30, %r58;
	sub.s32 	%r44, %r43, %r42;
	mul.wide.u32 	%rd27, %r44, 4;
	add.s64 	%rd28, %rd20, %rd27;
	atom.global.add.u32 	%r45, [%rd28], 1;
	ld.global.u32 	%r46, [%rd24];
	add.s32 	%r47, %r40, %r58;
	add.s32 	%r48, %r47, %r46;
	mul.wide.u32 	%rd29, %r48, 4;
	add.s64 	%rd30, %rd20, %rd29;
	atom.global.add.u32 	%r49, [%rd30], 1;
	ld.global.u32 	%r50, [%rd24];
	ld.global.u32 	%r51, [%rd26];
	add.s32 	%r52, %r36, %r58;
	add.s32 	%r53, %r52, %r50;
	add.s32 	%r54, %r53, %r51;
	mul.wide.u32 	%rd31, %r54, 4;
	add.s64 	%rd32, %rd20, %rd31;
	atom.global.add.u32 	%r55, [%rd32], 1;
$L__BB3_8:
	ret;

}
	// .globl	_Z21resize_slice_and_cropPfS_PjS0_jjj
.visible .entry _Z21resize_slice_and_cropPfS_PjS0_jjj(
	.param .u64 .ptr .align 1 _Z21resize_slice_and_cropPfS_PjS0_jjj_param_0,
	.param .u64 .ptr .align 1 _Z21resize_slice_and_cropPfS_PjS0_jjj_param_1,
	.param .u64 .ptr .align 1 _Z21resize_slice_and_cropPfS_PjS0_jjj_param_2,
	.param .u64 .ptr .align 1 _Z21resize_slice_and_cropPfS_PjS0_jjj_param_3,
	.param .u32 _Z21resize_slice_and_cropPfS_PjS0_jjj_param_4,
	.param .u32 _Z21resize_slice_and_cropPfS_PjS0_jjj_param_5,
	.param .u32 _Z21resize_slice_and_cropPfS_PjS0_jjj_param_6
)
{
	.reg .pred 	%p<6>;
	.reg .b32 	%r<44>;
	.reg .b32 	%f<26>;
	.reg .b64 	%rd<23>;
	.reg .b64 	%fd<16>;

	ld.param.u64 	%rd1, [_Z21resize_slice_and_cropPfS_PjS0_jjj_param_0];
	ld.param.u64 	%rd2, [_Z21resize_slice_and_cropPfS_PjS0_jjj_param_1];
	ld.param.u64 	%rd3, [_Z21resize_slice_and_cropPfS_PjS0_jjj_param_2];
	ld.param.u64 	%rd4, [_Z21resize_slice_and_cropPfS_PjS0_jjj_param_3];
	ld.param.u32 	%r6, [_Z21resize_slice_and_cropPfS_PjS0_jjj_param_4];
	ld.param.u32 	%r7, [_Z21resize_slice_and_cropPfS_PjS0_jjj_param_5];
	ld.param.u32 	%r8, [_Z21resize_slice_and_cropPfS_PjS0_jjj_param_6];
	mov.u32 	%r9, %ctaid.y;
	mov.u32 	%r10, %nctaid.x;
	mov.u32 	%r11, %ntid.x;
	mov.u32 	%r12, %ctaid.x;
	mov.u32 	%r13, %tid.x;
	mad.lo.s32 	%r14, %r9, %r10, %r12;
	mad.lo.s32 	%r1, %r14, %r11, %r13;
	mul.lo.s32 	%r15, %r7, %r6;
	mul.lo.s32 	%r16, %r15, %r8;
	setp.ge.u32 	%p1, %r1, %r16;
	@%p1 bra 	$L__BB4_5;
	setp.eq.s32 	%p2, %r6, 0;
	mov.b32 	%r43, 0;
	@%p2 bra 	$L__BB4_4;
	mul.lo.s32 	%r2, %r8, %r7;
	mov.b32 	%r42, 0;
$L__BB4_3:
	mov.u32 	%r43, %r42;
	add.s32 	%r42, %r43, 1;
	mad.lo.s32 	%r19, %r2, %r43, %r2;
	setp.ge.u32 	%p3, %r1, %r19;
	setp.lt.u32 	%p4, %r42, %r6;
	and.pred  	%p5, %p3, %p4;
	@%p5 bra 	$L__BB4_3;
$L__BB4_4:
	cvta.to.global.u64 	%rd5, %rd1;
	mul.lo.s32 	%r20, %r8, %r7;
	mul.lo.s32 	%r21, %r20, %r43;
	sub.s32 	%r22, %r1, %r21;
	div.u32 	%r23, %r22, %r7;
	mul.lo.s32 	%r24, %r23, %r7;
	sub.s32 	%r25, %r22, %r24;
	shl.b32 	%r26, %r43, 2;
	cvta.to.global.u64 	%rd6, %rd3;
	mul.wide.u32 	%rd7, %r26, 4;
	add.s64 	%rd8, %rd6, %rd7;
	ld.global.u32 	%r27, [%rd8+4];
	ld.global.u32 	%r28, [%rd8];
	sub.s32 	%r29, %r27, %r28;
	cvt.rn.f32.u32 	%f1, %r29;
	cvt.rn.f32.u32 	%f2, %r7;
	div.rn.f32 	%f3, %f1, %f2;
	ld.global.u32 	%r30, [%rd8+12];
	ld.global.u32 	%r31, [%rd8+8];
	sub.s32 	%r32, %r30, %r31;
	cvt.rn.f32.u32 	%f4, %r32;
	cvt.rn.f32.u32 	%f5, %r8;
	div.rn.f32 	%f6, %f4, %f5;
	cvt.rn.f32.u32 	%f7, %r25;
	mul.f32 	%f8, %f3, %f7;
	cvt.rmi.f32.f32 	%f9, %f8;
	sub.f32 	%f10, %f8, %f9;
	cvt.rn.f32.u32 	%f11, %r23;
	mul.f32 	%f12, %f6, %f11;
	cvt.rmi.f32.f32 	%f13, %f12;
	sub.f32 	%f14, %f12, %f13;
	cvt.rn.f32.u32 	%f15, %r28;
	add.f32 	%f16, %f9, %f15;
	cvt.rzi.u32.f32 	%r33, %f16;
	cvt.rn.f32.u32 	%f17, %r31;
	add.f32 	%f18, %f13, %f17;
	cvt.rzi.u32.f32 	%r34, %f18;
	cvta.to.global.u64 	%rd9, %rd4;
	mul.wide.u32 	%rd10, %r43, 4;
	add.s64 	%rd11, %rd9, %rd10;
	ld.global.u32 	%r35, [%rd11];
	shl.b32 	%r36, %r34, 9;
	add.s32 	%r37, %r35, %r33;
	add.s32 	%r38, %r37, %r36;
	add.s32 	%r39, %r38, 513;
	mul.wide.u32 	%rd12, %r39, 4;
	add.s64 	%rd13, %rd5, %rd12;
	ld.global.f32 	%f19, [%rd13];
	mul.f32 	%f20, %f10, %f14;
	mul.f32 	%f21, %f19, %f20;
	cvt.f64.f32 	%fd1, %f21;
	mul.wide.u32 	%rd14, %r38, 4;
	add.s64 	%rd15, %rd5, %rd14;
	ld.global.f32 	%f22, [%rd15];
	cvt.f64.f32 	%fd2, %f22;
	cvt.f64.f32 	%fd3, %f10;
	mov.f64 	%fd4, 0d3FF0000000000000;
	sub.f64 	%fd5, %fd4, %fd3;
	cvt.f64.f32 	%fd6, %f14;
	sub.f64 	%fd7, %fd4, %fd6;
	mul.f64 	%fd8, %fd5, %fd7;
	fma.rn.f64 	%fd9, %fd8, %fd2, %fd1;
	add.s32 	%r40, %r38, 512;
	mul.wide.u32 	%rd16, %r40, 4;
	add.s64 	%rd17, %rd5, %rd16;
	ld.global.f32 	%f23, [%rd17];
	cvt.f64.f32 	%fd10, %f23;
	mul.f64 	%fd11, %fd7, %fd3;
	fma.rn.f64 	%fd12, %fd11, %fd10, %fd9;
	add.s32 	%r41, %r38, 1;
	mul.wide.u32 	%rd18, %r41, 4;
	add.s64 	%rd19, %rd5, %rd18;
	ld.global.f32 	%f24, [%rd19];
	cvt.f64.f32 	%fd13, %f24;
	mul.f64 	%fd14, %fd5, %fd6;
	fma.rn.f64 	%fd15, %fd14, %fd13, %fd12;
	cvt.rn.f32.f64 	%f25, %fd15;
	cvta.to.global.u64 	%rd20, %rd2;
	mul.wide.u32 	%rd21, %r1, 4;
	add.s64 	%rd22, %rd20, %rd21;
	st.global.f32 	[%rd22], %f25;
$L__BB4_5:
	ret;

}
	// .globl	_Z11flip_slicesPfjjj
.visible .entry _Z11flip_slicesPfjjj(
	.param .u64 .ptr .align 1 _Z11flip_slicesPfjjj_param_0,
	.param .u32 _Z11flip_slicesPfjjj_param_1,
	.param .u32 _Z11flip_slicesPfjjj_param_2,
	.param .u32 _Z11flip_slicesPfjjj_param_3
)
{
	.reg .pred 	%p<6>;
	.reg .b32 	%r<31>;
	.reg .b32 	%f<2>;
	.reg .b64 	%rd<7>;

	ld.param.u64 	%rd1, [_Z11flip_slicesPfjjj_param_0];
	ld.param.u32 	%r7, [_Z11flip_slicesPfjjj_param_1];
	ld.param.u32 	%r8, [_Z11flip_slicesPfjjj_param_2];
	ld.param.u32 	%r9, [_Z11flip_slicesPfjjj_param_3];
	mov.u32 	%r10, %ctaid.y;
	mov.u32 	%r11, %nctaid.x;
	mov.u32 	%r12, %ntid.x;
	mov.u32 	%r13, %ctaid.x;
	mov.u32 	%r14, %tid.x;
	mad.lo.s32 	%r15, %r10, %r11, %r13;
	mad.lo.s32 	%r1, %r15, %r12, %r14;
	mul.lo.s32 	%r16, %r8, %r7;
	mul.lo.s32 	%r2, %r16, %r9;
	setp.ge.u32 	%p1, %r1, %r2;
	@%p1 bra 	$L__BB5_5;
	setp.eq.s32 	%p2, %r7, 0;
	mov.b32 	%r30, 0;
	@%p2 bra 	$L__BB5_4;
	mul.lo.s32 	%r3, %r9, %r8;
	mov.b32 	%r29, 0;
$L__BB5_3:
	mov.u32 	%r30, %r29;
	add.s32 	%r29, %r30, 1;
	mad.lo.s32 	%r19, %r3, %r30, %r3;
	setp.ge.u32 	%p3, %r1, %r19;
	setp.lt.u32 	%p4, %r29, %r7;
	and.pred  	%p5, %p3, %p4;
	@%p5 bra 	$L__BB5_3;
$L__BB5_4:
	cvta.to.global.u64 	%rd2, %rd1;
	mul.lo.s32 	%r20, %r9, %r8;
	mul.lo.s32 	%r21, %r20, %r30;
	sub.s32 	%r22, %r1, %r21;
	rem.u32 	%r23, %r22, %r8;
	mul.wide.u32 	%rd3, %r1, 4;
	add.s64 	%rd4, %rd2, %rd3;
	ld.global.f32 	%f1, [%rd4];
	not.b32 	%r24, %r23;
	add.s32 	%r25, %r2, %r8;
	add.s32 	%r26, %r25, %r24;
	sub.s32 	%r27, %r26, %r23;
	add.s32 	%r28, %r27, %r1;
	mul.wide.u32 	%rd5, %r28, 4;
	add.s64 	%rd6, %rd2, %rd5;
	st.global.f32 	[%rd6], %f1;
$L__BB5_5:
	ret;

}


// ===== COMPILED SASS (sm_100) =====

	.target	sm_100

	.elftype	@"ET_EXEC"


//--------------------- .note.nv.tkinfo           --------------------------
	.section	.note.nv.tkinfo,"",@"SHT_NOTE"
	.sectionflags	@"SHF_NOTE_NV_TKINFO"
	.tkinfo
        /*0018*/ 	.word	0x00000002
        /*0030*/ 	.string	""
        /*0030*/ 	.string	"ptxas"
        /*0030*/ 	.string	"Cuda compilation tools, release 13.0, V13.0.88"
        /*0030*/ 	.string	"Build cuda_13.0.r13.0/compiler.36424714_0"
        /*0030*/ 	.string	"-arch sm_100 -m 64 "



//--------------------- .note.nv.cuinfo           --------------------------
	.section	.note.nv.cuinfo,"",@"SHT_NOTE"
	.sectionflags	@"SHF_NOTE_NV_CUINFO"
        /*0018*/ 	.short	0x0002
        /*001a*/ 	.short	0x0064
        /*001c*/ 	.short	0x0082
	.zero		2


//--------------------- .nv.info                  --------------------------
	.section	.nv.info,"",@"SHT_CUDA_INFO"
	.align	4


	//----- nvinfo : EIATTR_REGCOUNT
	.align		4
        /*0000*/ 	.byte	0x04, 0x2f
        /*0002*/ 	.short	(.L_1 - .L_0)
	.align		4
.L_0:
        /*0004*/ 	.word	index@(_Z27volume_air_segmentation_gpuPKfjjjPbf)
        /*0008*/ 	.word	0x0000000a


	//----- nvinfo : EIATTR_FRAME_SIZE
	.align		4
.L_1:
        /*000c*/ 	.byte	0x04, 0x11
        /*000e*/ 	.short	(.L_3 - .L_2)
	.align		4
.L_2:
        /*0010*/ 	.word	index@(_Z27volume_air_segmentation_gpuPKfjjjPbf)
        /*0014*/ 	.word	0x00000000


	//----- nvinfo : EIATTR_REGCOUNT
	.align		4
.L_3:
        /*0018*/ 	.byte	0x04, 0x2f
        /*001a*/ 	.short	(.L_5 - .L_4)
	.align		4
.L_4:
        /*001c*/ 	.word	index@(_Z22detect_body_bounds_gpuPKbPjjjjjjj)
        /*0020*/ 	.word	0x00000020


	//----- nvinfo : EIATTR_FRAME_SIZE
	.align		4
.L_5:
        /*0024*/ 	.byte	0x04, 0x11
        /*0026*/ 	.short	(.L_7 - .L_6)
	.align		4
.L_6:
        /*0028*/ 	.word	index@(_Z22detect_body_bounds_gpuPKbPjjjjjjj)
        /*002c*/ 	.word	0x00000000


	//----- nvinfo : EIATTR_REGCOUNT
	.align		4
.L_7:
        /*0030*/ 	.byte	0x04, 0x2f
        /*0032*/ 	.short	(.L_9 - .L_8)
	.align		4
.L_8:
        /*0034*/ 	.word	index@(_Z23get_organ_mask_accs_gpuPKhhPj)
        /*0038*/ 	.word	0x00000010


	//----- nvinfo : EIATTR_FRAME_SIZE
	.align		4
.L_9:
        /*003c*/ 	.byte	0x04, 0x11
        /*003e*/ 	.short	(.L_11 - .L_10)
	.align		4
.L_10:
        /*0040*/ 	.word	index@(_Z23get_organ_mask_accs_gpuPKhhPj)
        /*0044*/ 	.word	0x00000000


	//----- nvinfo : EIATTR_REGCOUNT
	.align		4
.L_11:
        /*0048*/ 	.byte	0x04, 0x2f
        /*004a*/ 	.short	(.L_13 - .L_12)
	.align		4
.L_12:
        /*004c*/ 	.word	index@(_Z32get_organ_mask_accs_gpu_multiplePKhPjS1_hS1_j)
        /*0050*/ 	.word	0x00000014


	//----- nvinfo : EIATTR_FRAME_SIZE
	.align		4
.L_13:
        /*0054*/ 	.byte	0x04, 0x11
        /*0056*/ 	.short	(.L_15 - .L_14)
	.align		4
.L_14:
        /*0058*/ 	.word	index@(_Z32get_organ_mask_accs_gpu_multiplePKhPjS1_hS1_j)
        /*005c*/ 	.word	0x00000000


	//----- nvinfo : EIATTR_REGCOUNT
	.align		4
.L_15:
        /*0060*/ 	.byte	0x04, 0x2f
        /*0062*/ 	.short	(.L_17 - .L_16)
	.align		4
.L_16:
        /*0064*/ 	.word	index@(_Z21resize_slice_and_cropPfS_PjS0_jjj)
        /*0068*/ 	.word	0x00000019


	//----- nvinfo : EIATTR_FRAME_SIZE
	.align		4
.L_17:
        /*006c*/ 	.byte	0x04, 0x11
        /*006e*/ 	.short	(.L_19 - .L_18)
	.align		4
.L_18:
        /*0070*/ 	.word	index@($__internal_0_$__cuda_sm3x_div_rn_noftz_f32_slowpath)
        /*0074*/ 	.word	0x00000000


	//----- nvinfo : EIATTR_FRAME_SIZE
	.align		4
.L_19:
        /*0078*/ 	.byte	0x04, 0x11
        /*007a*/ 	.short	(.L_21 - .L_20)
	.align		4
.L_20:
        /*007c*/ 	.word	index@(_Z21resize_slice_and_cropPfS_PjS0_jjj)
        /*0080*/ 	.word	0x00000000


	//----- nvinfo : EIATTR_REGCOUNT
	.align		4
.L_21:
        /*0084*/ 	.byte	0x04, 0x2f
        /*0086*/ 	.short	(.L_23 - .L_22)
	.align		4
.L_22:
        /*0088*/ 	.word	index@(_Z11flip_slicesPfjjj)
        /*008c*/ 	.word	0x00000010


	//----- nvinfo : EIATTR_FRAME_SIZE
	.align		4
.L_23:
        /*0090*/ 	.byte	0x04, 0x11
        /*0092*/ 	.short	(.L_25 - .L_24)
	.align		4
.L_24:
        /*0094*/ 	.word	index@(_Z11flip_slicesPfjjj)
        /*0098*/ 	.word	0x00000000


	//----- nvinfo : EIATTR_MIN_STACK_SIZE
	.align		4
.L_25:
        /*009c*/ 	.byte	0x04, 0x12
        /*009e*/ 	.short	(.L_27 - .L_26)
	.align		4
.L_26:
        /*00a0*/ 	.word	index@(_Z11flip_slicesPfjjj)
        /*00a4*/ 	.word	0x00000000


	//----- nvinfo : EIATTR_MIN_STACK_SIZE
	.align		4
.L_27:
        /*00a8*/ 	.byte	0x04, 0x12
        /*00aa*/ 	.short	(.L_29 - .L_28)
	.align		4
.L_28:
        /*00ac*/ 	.word	index@(_Z21resize_slice_and_cropPfS_PjS0_jjj)
        /*00b0*/ 	.word	0x00000000


	//----- nvinfo : EIATTR_MIN_STACK_SIZE
	.align		4
.L_29:
        /*00b4*/ 	.byte	0x04, 0x12
        /*00b6*/ 	.short	(.L_31 - .L_30)
	.align		4
.L_30:
        /*00b8*/ 	.word	index@(_Z32get_organ_mask_accs_gpu_multiplePKhPjS1_hS1_j)
        /*00bc*/ 	.word	0x00000000


	//----- nvinfo : EIATTR_MIN_STACK_SIZE
	.align		4
.L_31:
        /*00c0*/ 	.byte	0x04, 0x12
        /*00c2*/ 	.short	(.L_33 - .L_32)
	.align		4
.L_32:
        /*00c4*/ 	.word	index@(_Z23get_organ_mask_accs_gpuPKhhPj)
        /*00c8*/ 	.word	0x00000000


	//----- nvinfo : EIATTR_MIN_STACK_SIZE
	.align		4
.L_33:
        /*00cc*/ 	.byte	0x04, 0x12
        /*00ce*/ 	.short	(.L_35 - .L_34)
	.align		4
.L_34:
        /*00d0*/ 	.word	index@(_Z22detect_body_bounds_gpuPKbPjjjjjjj)
        /*00d4*/ 	.word	0x00000000


	//----- nvinfo : EIATTR_MIN_STACK_SIZE
	.align		4
.L_35:
        /*00d8*/ 	.byte	0x04, 0x12
        /*00da*/ 	.short	(.L_37 - .L_36)
	.align		4
.L_36:
        /*00dc*/ 	.word	index@(_Z27volume_air_segmentation_gpuPKfjjjPbf)
        /*00e0*/ 	.word	0x00000000
.L_37:


//--------------------- .nv.compat                --------------------------
	.section	.nv.compat,"",@"SHT_CUDA_COMPAT_INFO"
	.align	4
        /*0000*/ 	.byte	0x02, 0x09, 0x00, 0x00, 0x02, 0x02, 0x01, 0x00, 0x02, 0x05, 0x05, 0x00, 0x03, 0x07, 0x01, 0x01
        /*0010*/ 	.byte	0x02, 0x03, 0x00, 0x00, 0x02, 0x06, 0x01, 0x00, 0x04, 0x0b, 0x08, 0x00, 0x01, 0x00, 0x00, 0x00
        /*0020*/ 	.byte	0x00, 0x00, 0x00, 0x00


//--------------------- .nv.info._Z11flip_slicesPfjjj --------------------------
	.section	.nv.info._Z11flip_slicesPfjjj,"",@"SHT_CUDA_INFO"
	.sectionflags	@""
	.align	4


	//----- nvinfo : EIATTR_CUDA_API_VERSION
	.align		4
        /*0000*/ 	.byte	0x04, 0x37
        /*0002*/ 	.short	(.L_39 - .L_38)
.L_38:
        /*0004*/ 	.word	0x00000082


	//----- nvinfo : EIATTR_KPARAM_INFO
	.align		4
.L_39:
        /*0008*/ 	.byte	0x04, 0x17
        /*000a*/ 	.short	(.L_41 - .L_40)
.L_40:
        /*000c*/ 	.word	0x00000000
        /*0010*/ 	.short	0x0003
        /*0012*/ 	.short	0x0010
        /*0014*/ 	.byte	0x00, 0xf0, 0x11, 0x00


	//----- nvinfo : EIATTR_KPARAM_INFO
	.align		4
.L_41:
        /*0018*/ 	.byte	0x04, 0x17
        /*001a*/ 	.short	(.L_43 - .L_42)
.L_42:
        /*001c*/ 	.word	0x00000000
        /*0020*/ 	.short	0x0002
        /*0022*/ 	.short	0x000c
        /*0024*/ 	.byte	0x00, 0xf0, 0x11, 0x00


	//----- nvinfo : EIATTR_KPARAM_INFO
	.align		4
.L_43:
        /*0028*/ 	.byte	0x04, 0x17
        /*002a*/ 	.short	(.L_45 - .L_44)
.L_44:
        /*002c*/ 	.word	0x00000000
        /*0030*/ 	.short	0x0001
        /*0032*/ 	.short	0x0008
        /*0034*/ 	.byte	0x00, 0xf0, 0x11, 0x00


	//----- nvinfo : EIATTR_KPARAM_INFO
	.align		4
.L_45:
        /*0038*/ 	.byte	0x04, 0x17
        /*003a*/ 	.short	(.L_47 - .L_46)
.L_46:
        /*003c*/ 	.word	0x00000000
        /*0040*/ 	.short	0x0000
        /*0042*/ 	.short	0x0000
        /*0044*/ 	.byte	0x00, 0xf5, 0x21, 0x00


	//----- nvinfo : EIATTR_SPARSE_MMA_MASK
	.align		4
.L_47:
        /*0048*/ 	.byte	0x03, 0x50
        /*004a*/ 	.short	0x0000


	//----- nvinfo : EIATTR_MAXREG_COUNT
	.align		4
        /*004c*/ 	.byte	0x03, 0x1b
        /*004e*/ 	.short	0x00ff


	//----- nvinfo : EIATTR_MERCURY_ISA_VERSION
	.align		4
        /*0050*/ 	.byte	0x03, 0x5f
        /*0052*/ 	.short	0x0101


	//----- nvinfo : EIATTR_VRC_CTA_INIT_COUNT
	.align		4
        /*0054*/ 	.byte	0x02, 0x4a
	.zero		1
	.zero		1


	//----- nvinfo : EIATTR_EXIT_INSTR_OFFSETS
	.align		4
        /*0058*/ 	.byte	0x04, 0x1c
        /*005a*/ 	.short	(.L_49 - .L_48)


	//   ....[0]....
.L_48:
        /*005c*/ 	.word	0x000000d0


	//   ....[1]....
        /*0060*/ 	.word	0x00000390


	//----- nvinfo : EIATTR_CRS_STACK_SIZE
	.align		4
.L_49:
        /*0064*/ 	.byte	0x04, 0x1e
        /*0066*/ 	.short	(.L_51 - .L_50)
.L_50:
        /*0068*/ 	.word	0x00000000


	//----- nvinfo : EIATTR_CBANK_PARAM_SIZE
	.align		4
.L_51:
        /*006c*/ 	.byte	0x03, 0x19
        /*006e*/ 	.short	0x0014


	//----- nvinfo : EIATTR_PARAM_CBANK
	.align		4
        /*0070*/ 	.byte	0x04, 0x0a
        /*0072*/ 	.short	(.L_53 - .L_52)
	.align		4
.L_52:
        /*0074*/ 	.word	index@(.nv.constant0._Z11flip_slicesPfjjj)
        /*0078*/ 	.short	0x0380
        /*007a*/ 	.short	0x0014


	//----- nvinfo : EIATTR_SW_WAR
	.align		4
.L_53:
        /*007c*/ 	.byte	0x04, 0x36
        /*007e*/ 	.short	(.L_55 - .L_54)
.L_54:
        /*0080*/ 	.word	0x00000008
.L_55:


//--------------------- .nv.info._Z21resize_slice_and_cropPfS_PjS0_jjj --------------------------
	.section	.nv.info._Z21resize_slice_and_cropPfS_PjS0_jjj,"",@"SHT_CUDA_INFO"
	.sectionflags	@""
	.align	4


	//----- nvinfo : EIATTR_CUDA_API_VERSION
	.align		4
        /*0000*/ 	.byte	0x04, 0x37
        /*0002*/ 	.short	(.L_57 - .L_56)
.L_56:
        /*0004*/ 	.word	0x00000082


	//----- nvinfo : EIATTR_KPARAM_INFO
	.align		4
.L_57:
        /*0008*/ 	.byte	0x04, 0x17
        /*000a*/ 	.short	(.L_59 - .L_58)
.L_58:
        /*000c*/ 	.word	0x00000000
        /*0010*/ 	.short	0x0006
        /*0012*/ 	.short	0x0028
        /*0014*/ 	.byte	0x00, 0xf0, 0x11, 0x00


	//----- nvinfo : EIATTR_KPARAM_INFO
	.align		4
.L_59:
        /*0018*/ 	.byte	0x04, 0x17
        /*001a*/ 	.short	(.L_61 - .L_60)
.L_60:
        /*001c*/ 	.word	0x00000000
        /*0020*/ 	.short	0x0005
        /*0022*/ 	.short	0x0024
        /*0024*/ 	.byte	0x00, 0xf0, 0x11, 0x00


	//----- nvinfo : EIATTR_KPARAM_INFO
	.align		4
.L_61:
        /*0028*/ 	.byte	0x04, 0x17
        /*002a*/ 	.short	(.L_63 - .L_62)
.L_62:
        /*002c*/ 	.word	0x00000000
        /*0030*/ 	.short	0x0004
        /*0032*/ 	.short	0x0020
        /*0034*/ 	.byte	0x00, 0xf0, 0x11, 0x00


	//----- nvinfo : EIATTR_KPARAM_INFO
	.align		4
.L_63:
        /*0038*/ 	.byte	0x04, 0x17
        /*003a*/ 	.short	(.L_65 - .L_64)
.L_64:
        /*003c*/ 	.word	0x00000000
        /*0040*/ 	.short	0x0003
        /*0042*/ 	.short	0x0018
        /*0044*/ 	.byte	0x00, 0xf5, 0x21, 0x00


	//----- nvinfo : EIATTR_KPARAM_INFO
	.align		4
.L_65:
        /*0048*/ 	.byte	0x04, 0x17
        /*004a*/ 	.short	(.L_67 - .L_66)
.L_66:
        /*004c*/ 	.word	0x00000000
        /*0050*/ 	.short	0x0002
        /*0052*/ 	.short	0x0010
        /*0054*/ 	.byte	0x00, 0xf5, 0x21, 0x00


	//----- nvinfo : EIATTR_KPARAM_INFO
	.align		4
.L_67:
        /*0058*/ 	.byte	0x04, 0x17
        /*005a*/ 	.short	(.L_69 - .L_68)
.L_68:
        /*005c*/ 	.word	0x00000000
        /*0060*/ 	.short	0x0001
        /*0062*/ 	.short	0x0008
        /*0064*/ 	.byte	0x00, 0xf5, 0x21, 0x00


	//----- nvinfo : EIATTR_KPARAM_INFO
	.align		4
.L_69:
        /*0068*/ 	.byte	0x04, 0x17
        /*006a*/ 	.short	(.L_71 - .L_70)
.L_70:
        /*006c*/ 	.word	0x00000000
        /*0070*/ 	.short	0x0000
        /*0072*/ 	.short	0x0000
        /*0074*/ 	.byte	0x00, 0xf5, 0x21, 0x00


	//----- nvinfo : EIATTR_SPARSE_MMA_MASK
	.align		4
.L_71:
        /*0078*/ 	.byte	0x03, 0x50
        /*007a*/ 	.short	0x0000


	//----- nvinfo : EIATTR_MAXREG_COUNT
	.align		4
        /*007c*/ 	.byte	0x03, 0x1b
        /*007e*/ 	.short	0x00ff


	//----- nvinfo : EIATTR_MERCURY_ISA_VERSION
	.align		4
        /*0080*/ 	.byte	0x03, 0x5f
        /*0082*/ 	.short	0x0101


	//----- nvinfo : EIATTR_VRC_CTA_INIT_COUNT
	.align		4
        /*0084*/ 	.byte	0x02, 0x4a
	.zero		1
	.zero		1


	//----- nvinfo : EIATTR_EXIT_INSTR_OFFSETS
	.align		4
        /*0088*/ 	.byte	0x04, 0x1c
        /*008a*/ 	.short	(.L_73 - .L_72)


	//   ....[0]....
.L_72:
        /*008c*/ 	.word	0x000000d0


	//   ....[1]....
        /*0090*/ 	.word	0x000008f0


	//----- nvinfo : EIATTR_CRS_STACK_SIZE
	.align		4
.L_73:
        /*0094*/ 	.byte	0x04, 0x1e
        /*0096*/ 	.short	(.L_75 - .L_74)
.L_74:
        /*0098*/ 	.word	0x00000000


	//----- nvinfo : EIATTR_CBANK_PARAM_SIZE
	.align		4
.L_75:
        /*009c*/ 	.byte	0x03, 0x19
        /*009e*/ 	.short	0x002c


	//----- nvinfo : EIATTR_PARAM_CBANK
	.align		4
        /*00a0*/ 	.byte	0x04, 0x0a
        /*00a2*/ 	.short	(.L_77 - .L_76)
	.align		4
.L_76:
        /*00a4*/ 	.word	index@(.nv.constant0._Z21resize_slice_and_cropPfS_PjS0_jjj)
        /*00a8*/ 	.short	0x0380
        /*00aa*/ 	.short	0x002c


	//----- nvinfo : EIATTR_SW_WAR
	.align		4
.L_77:
        /*00ac*/ 	.byte	0x04, 0x36
        /*00ae*/ 	.short	(.L_79 - .L_78)
.L_78:
        /*00b0*/ 	.word	0x00000008
.L_79:


//--------------------- .nv.info._Z32get_organ_mask_accs_gpu_multiplePKhPjS1_hS1_j --------------------------
	.section	.nv.info._Z32get_organ_mask_accs_gpu_multiplePKhPjS1_hS1_j,"",@"SHT_CUDA_INFO"
	.sectionflags	@""
	.align	4


	//----- nvinfo : EIATTR_CUDA_API_VERSION
	.align		4
        /*0000*/ 	.byte	0x04, 0x37
        /*0002*/ 	.short	(.L_81 - .L_80)
.L_80:
        /*0004*/ 	.word	0x00000082


	//----- nvinfo : EIATTR_KPARAM_INFO
	.align		4
.L_81:
        /*0008*/ 	.byte	0x04, 0x17
        /*000a*/ 	.short	(.L_83 - .L_82)
.L_82:
        /*000c*/ 	.word	0x00000000
        /*0010*/ 	.short	0x0005
        /*0012*/ 	.short	0x0028
        /*0014*/ 	.byte	0x00, 0xf0, 0x11, 0x00


	//----- nvinfo : EIATTR_KPARAM_INFO
	.align		4
.L_83:
        /*0018*/ 	.byte	0x04, 0x17
        /*001a*/ 	.short	(.L_85 - .L_84)
.L_84:
        /*001c*/ 	.word	0x00000000
        /*0020*/ 	.short	0x0004
        /*0022*/ 	.short	0x0020
        /*0024*/ 	.byte	0x00, 0xf5, 0x21, 0x00


	//----- nvinfo : EIATTR_KPARAM_INFO
	.align		4
.L_85:
        /*0028*/ 	.byte	0x04, 0x17
        /*002a*/ 	.short	(.L_87 - .L_86)
.L_86:
        /*002c*/ 	.word	0x00000000
        /*0030*/ 	.short	0x0003
        /*0032*/ 	.short	0x0018
        /*0034*/ 	.byte	0x00, 0xf0, 0x05, 0x00


	//----- nvinfo : EIATTR_KPARAM_INFO
	.align		4
.L_87:
        /*0038*/ 	.byte	0x04, 0x17
        /*003a*/ 	.short	(.L_89 - .L_88)
.L_88:
        /*003c*/ 	.word	0x00000000
        /*0040*/ 	.short	0x0002
        /*0042*/ 	.short	0x0010
        /*0044*/ 	.byte	0x00, 0xf5, 0x21, 0x00


	//----- nvinfo : EIATTR_KPARAM_INFO
	.align		4
.L_89:
        /*0048*/ 	.byte	0x04, 0x17
        /*004a*/ 	.short	(.L_91 - .L_90)
.L_90:
        /*004c*/ 	.word	0x00000000
        /*0050*/ 	.short	0x0001
        /*0052*/ 	.short	0x0008
        /*0054*/ 	.byte	0x00, 0xf5, 0x21, 0x00


	//----- nvinfo : EIATTR_KPARAM_INFO
	.align		4
.L_91:
        /*0058*/ 	.byte	0x04, 0x17
        /*005a*/ 	.short	(.L_93 - .L_92)
.L_92:
        /*005c*/ 	.word	0x00000000
        /*0060*/ 	.short	0x0000
        /*0062*/ 	.short	0x0000
        /*0064*/ 	.byte	0x00, 0xf5, 0x21, 0x00


	//----- nvinfo : EIATTR_SPARSE_MMA_MASK
	.align		4
.L_93:
        /*0068*/ 	.byte	0x03, 0x50
        /*006a*/ 	.short	0x0000


	//----- nvinfo : EIATTR_MAXREG_COUNT
	.align		4
        /*006c*/ 	.byte	0x03, 0x1b
        /*006e*/ 	.short	0x00ff


	//----- nvinfo : EIATTR_MERCURY_ISA_VERSION
	.align		4
        /*0070*/ 	.byte	0x03, 0x5f
        /*0072*/ 	.short	0x0101


	//----- nvinfo : EIATTR_VRC_CTA_INIT_COUNT
	.align		4
        /*0074*/ 	.byte	0x02, 0x4a
	.zero		1
	.zero		1


	//----- nvinfo : EIATTR_EXIT_INSTR_OFFSETS
	.align		4
        /*0078*/ 	.byte	0x04, 0x1c
        /*007a*/ 	.short	(.L_95 - .L_94)


	//   ....[0]....
.L_94:
        /*007c*/ 	.word	0x00000100


	//   ....[1]....
        /*0080*/ 	.word	0x00000180


	//   ....[2]....
        /*0084*/ 	.word	0x000007d0


	//----- nvinfo : EIATTR_CRS_STACK_SIZE
	.align		4
.L_95:
        /*0088*/ 	.byte	0x04, 0x1e
        /*008a*/ 	.short	(.L_97 - .L_96)
.L_96:
        /*008c*/ 	.word	0x00000000


	//----- nvinfo : EIATTR_CBANK_PARAM_SIZE
	.align		4
.L_97:
        /*0090*/ 	.byte	0x03, 0x19
        /*0092*/ 	.short	0x002c


	//----- nvinfo : EIATTR_PARAM_CBANK
	.align		4
        /*0094*/ 	.byte	0x04, 0x0a
        /*0096*/ 	.short	(.L_99 - .L_98)
	.align		4
.L_98:
        /*0098*/ 	.word	index@(.nv.constant0._Z32get_organ_mask_accs_gpu_multiplePKhPjS1_hS1_j)
        /*009c*/ 	.short	0x0380
        /*009e*/ 	.short	0x002c


	//----- nvinfo : EIATTR_SW_WAR
	.align		4
.L_99:
        /*00a0*/ 	.byte	0x04, 0x36
        /*00a2*/ 	.short	(.L_101 - .L_100)
.L_100:
        /*00a4*/ 	.word	0x00000008
.L_101:


//--------------------- .nv.info._Z23get_organ_mask_accs_gpuPKhhPj --------------------------
	.section	.nv.info._Z23get_organ_mask_accs_gpuPKhhPj,"",@"SHT_CUDA_INFO"
	.sectionflags	@""
	.align	4


	//----- nvinfo : EIATTR_CUDA_API_VERSION
	.align		4
        /*0000*/ 	.byte	0x04, 0x37
        /*0002*/ 	.short	(.L_103 - .L_102)
.L_102:
        /*0004*/ 	.word	0x00000082


	//----- nvinfo : EIATTR_KPARAM_INFO
	.align		4
.L_103:
        /*0008*/ 	.byte	0x04, 0x17
        /*000a*/ 	.short	(.L_105 - .L_104)
.L_104:
        /*000c*/ 	.word	0x00000000
        /*0010*/ 	.short	0x0002
        /*0012*/ 	.short	0x0010
        /*0014*/ 	.byte	0x00, 0xf5, 0x21, 0x00


	//----- nvinfo : EIATTR_KPARAM_INFO
	.align		4
.L_105:
        /*0018*/ 	.byte	0x04, 0x17
        /*001a*/ 	.short	(.L_107 - .L_106)
.L_106:
        /*001c*/ 	.word	0x00000000
        /*0020*/ 	.short	0x0001
        /*0022*/ 	.short	0x0008
        /*0024*/ 	.byte	0x00, 0xf0, 0x05, 0x00


	//----- nvinfo : EIATTR_KPARAM_INFO
	.align		4
.L_107:
        /*0028*/ 	.byte	0x04, 0x17
        /*002a*/ 	.short	(.L_109 - .L_108)
.L_108:
        /*002c*/ 	.word	0x00000000
        /*0030*/ 	.short	0x0000
        /*0032*/ 	.short	0x0000
        /*0034*/ 	.byte	0x00, 0xf5, 0x21, 0x00


	//----- nvinfo : EIATTR_SPARSE_MMA_MASK
	.align		4
.L_109:
        /*0038*/ 	.byte	0x03, 0x50
        /*003a*/ 	.short	0x0000


	//----- nvinfo : EIATTR_MAXREG_COUNT
	.align		4
        /*003c*/ 	.byte	0x03, 0x1b
        /*003e*/ 	.short	0x00ff


	//----- nvinfo : EIATTR_MERCURY_ISA_VERSION
	.align		4
        /*0040*/ 	.byte	0x03, 0x5f
        /*0042*/ 	.short	0x0101


	//----- nvinfo : EIATTR_INT_WARP_WIDE_INSTR_OFFSETS
	.align		4
        /*0044*/ 	.byte	0x04, 0x31
        /*0046*/ 	.short	(.L_111 - .L_110)


	//   ....[0]....
.L_110:
        /*0048*/ 	.word	0x00000150


	//   ....[1]....
        /*004c*/ 	.word	0x000001a0


	//----- nvinfo : EIATTR_VRC_CTA_INIT_COUNT
	.align		4
.L_111:
        /*0050*/ 	.byte	0x02, 0x4a
	.zero		1
	.zero		1


	//----- nvinfo : EIATTR_EXIT_INSTR_OFFSETS
	.align		4
        /*0054*/ 	.byte	0x04, 0x1c
        /*0056*/ 	.short	(.L_113 - .L_112)


	//   ....[0]....
.L_112:
        /*0058*/ 	.word	0x00000200


	//----- nvinfo : EIATTR_CBANK_PARAM_SIZE
	.align		4
.L_113:
        /*005c*/ 	.byte	0x03, 0x19
        /*005e*/ 	.short	0x0018


	//----- nvinfo : EIATTR_PARAM_CBANK
	.align		4
        /*0060*/ 	.byte	0x04, 0x0a
        /*0062*/ 	.short	(.L_115 - .L_114)
	.align		4
.L_114:
        /*0064*/ 	.word	index@(.nv.constant0._Z23get_organ_mask_accs_gpuPKhhPj)
        /*0068*/ 	.short	0x0380
        /*006a*/ 	.short	0x0018


	//----- nvinfo : EIATTR_SW_WAR
	.align		4
.L_115:
        /*006c*/ 	.byte	0x04, 0x36
        /*006e*/ 	.short	(.L_117 - .L_116)
.L_116:
        /*0070*/ 	.word	0x00000008
.L_117:


//--------------------- .nv.info._Z22detect_body_bounds_gpuPKbPjjjjjjj --------------------------
	.section	.nv.info._Z22detect_body_bounds_gpuPKbPjjjjjjj,"",@"SHT_CUDA_INFO"
	.sectionflags	@""
	.align	4


	//----- nvinfo : EIATTR_CUDA_API_VERSION
	.align		4
        /*0000*/ 	.byte	0x04, 0x37
        /*0002*/ 	.short	(.L_119 - .L_118)
.L_118:
        /*0004*/ 	.word	0x00000082


	//----- nvinfo : EIATTR_KPARAM_INFO
	.align		4
.L_119:
        /*0008*/ 	.byte	0x04, 0x17
        /*000a*/ 	.short	(.L_121 - .L_120)
.L_120:
        /*000c*/ 	.word	0x00000000
        /*0010*/ 	.short	0x0007
        /*0012*/ 	.short	0x0024
        /*0014*/ 	.byte	0x00, 0xf0, 0x11, 0x00


	//----- nvinfo : EIATTR_KPARAM_INFO
	.align		4
.L_121:
        /*0018*/ 	.byte	0x04, 0x17
        /*001a*/ 	.short	(.L_123 - .L_122)
.L_122:
        /*001c*/ 	.word	0x00000000
        /*0020*/ 	.short	0x0006
        /*0022*/ 	.short	0x0020
        /*0024*/ 	.byte	0x00, 0xf0, 0x11, 0x00


	//----- nvinfo : EIATTR_KPARAM_INFO
	.align		4
.L_123:
        /*0028*/ 	.byte	0x04, 0x17
        /*002a*/ 	.short	(.L_125 - .L_124)
.L_124:
        /*002c*/ 	.word	0x00000000
        /*0030*/ 	.short	0x0005
        /*0032*/ 	.short	0x001c
        /*0034*/ 	.byte	0x00, 0xf0, 0x11, 0x00


	//----- nvinfo : EIATTR_KPARAM_INFO
	.align		4
.L_125:
        /*0038*/ 	.byte	0x04, 0x17
        /*003a*/ 	.short	(.L_127 - .L_126)
.L_126:
        /*003c*/ 	.word	0x00000000
        /*0040*/ 	.short	0x0004
        /*0042*/ 	.short	0x0018
        /*0044*/ 	.byte	0x00, 0xf0, 0x11, 0x00


	//----- nvinfo : EIATTR_KPARAM_INFO
	.align		4
.L_127:
        /*0048*/ 	.byte	0x04, 0x17
        /*004a*/ 	.short	(.L_129 - .L_128)
.L_128:
        /*004c*/ 	.word	0x00000000
        /*0050*/ 	.short	0x0003
        /*0052*/ 	.short	0x0014
        /*0054*/ 	.byte	0x00, 0xf0, 0x11, 0x00


	//----- nvinfo : EIATTR_KPARAM_INFO
	.align		4
.L_129:
        /*0058*/ 	.byte	0x04, 0x17
        /*005a*/ 	.short	(.L_131 - .L_130)
.L_130:
        /*005c*/ 	.word	0x00000000
        /*0060*/ 	.short	0x0002
        /*0062*/ 	.short	0x0010
        /*0064*/ 	.byte	0x00, 0xf0, 0x11, 0x00


	//----- nvinfo : EIATTR_KPARAM_INFO
	.align		4
.L_131:
        /*0068*/ 	.byte	0x04, 0x17
        /*006a*/ 	.short	(.L_133 - .L_132)
.L_132:
        /*006c*/ 	.word	0x00000000
        /*0070*/ 	.short	0x0001
        /*0072*/ 	.short	0x0008
        /*0074*/ 	.byte	0x00, 0xf5, 0x21, 0x00


	//----- nvinfo : EIATTR_KPARAM_INFO
	.align		4
.L_133:
        /*0078*/ 	.byte	0x04, 0x17
        /*007a*/ 	.short	(.L_135 - .L_134)
.L_134:
        /*007c*/ 	.word	0x00000000
        /*0080*/ 	.short	0x0000
        /*0082*/ 	.short	0x0000
        /*0084*/ 	.byte	0x00, 0xf5, 0x21, 0x00


	//----- nvinfo : EIATTR_SPARSE_MMA_MASK
	.align		4
.L_135:
        /*0088*/ 	.byte	0x03, 0x50
        /*008a*/ 	.short	0x0000


	//----- nvinfo : EIATTR_MAXREG_COUNT
	.align		4
        /*008c*/ 	.byte	0x03, 0x1b
        /*008e*/ 	.short	0x00ff


	//----- nvinfo : EIATTR_NUM_BARRIERS
	.align		4
        /*0090*/ 	.byte	0x02, 0x4c
        /*0092*/ 	.byte	0x01
	.zero		1


	//----- nvinfo : EIATTR_MERCURY_ISA_VERSION
	.align		4
        /*0094*/ 	.byte	0x03, 0x5f
        /*0096*/ 	.short	0x0101


	//----- nvinfo : EIATTR_VRC_CTA_INIT_COUNT
	.align		4
        /*0098*/ 	.byte	0x02, 0x4a
	.zero		1
	.zero		1


	//----- nvinfo : EIATTR_EXIT_INSTR_OFFSETS
	.align		4
        /*009c*/ 	.byte	0x04, 0x1c
        /*009e*/ 	.short	(.L_137 - .L_136)


	//   ....[0]....
.L_136:
        /*00a0*/ 	.word	0x00002390


	//   ....[1]....
        /*00a4*/ 	.word	0x000023c0


	//   ....[2]....
        /*00a8*/ 	.word	0x00002f70


	//   ....[3]....
        /*00ac*/ 	.word	0x000032f0


	//----- nvinfo : EIATTR_CRS_STACK_SIZE
	.align		4
.L_137:
        /*00b0*/ 	.byte	0x04, 0x1e
        /*00b2*/ 	.short	(.L_139 - .L_138)
.L_138:
        /*00b4*/ 	.word	0x00000000


	//----- nvinfo : EIATTR_CBANK_PARAM_SIZE
	.align		4
.L_139:
        /*00b8*/ 	.byte	0x03, 0x19
        /*00ba*/ 	.short	0x0028


	//----- nvinfo : EIATTR_PARAM_CBANK
	.align		4
        /*00bc*/ 	.byte	0x04, 0x0a
        /*00be*/ 	.short	(.L_141 - .L_140)
	.align		4
.L_140:
        /*00c0*/ 	.word	index@(.nv.constant0._Z22detect_body_bounds_gpuPKbPjjjjjjj)
        /*00c4*/ 	.short	0x0380
        /*00c6*/ 	.short	0x0028


	//----- nvinfo : EIATTR_SW_WAR
	.align		4
.L_141:
        /*00c8*/ 	.byte	0x04, 0x36
        /*00ca*/ 	.short	(.L_143 - .L_142)
.L_142:
        /*00cc*/ 	.word	0x00000008
.L_143:


//--------------------- .nv.info._Z27volume_air_segmentation_gpuPKfjjjPbf --------------------------
	.section	.nv.info._Z27volume_air_segmentation_gpuPKfjjjPbf,"",@"SHT_CUDA_INFO"
	.sectionflags	@""
	.align	4


	//----- nvinfo : EIATTR_CUDA_API_VERSION
	.align		4
        /*0000*/ 	.byte	0x04, 0x37
        /*0002*/ 	.short	(.L_145 - .L_144)
.L_144:
        /*0004*/ 	.word	0x00000082


	//----- nvinfo : EIATTR_KPARAM_INFO
	.align		4
.L_145:
        /*0008*/ 	.byte	0x04, 0x17
        /*000a*/ 	.short	(.L_147 - .L_146)
.L_146:
        /*000c*/ 	.word	0x00000000
        /*0010*/ 	.short	0x0005
        /*0012*/ 	.short	0x0020
        /*0014*/ 	.byte	0x00, 0xf0, 0x11, 0x00


	//----- nvinfo : EIATTR_KPARAM_INFO
	.align		4
.L_147:
        /*0018*/ 	.byte	0x04, 0x17
        /*001a*/ 	.short	(.L_149 - .L_148)
.L_148:
        /*001c*/ 	.word	0x00000000
        /*0020*/ 	.short	0x0004
        /*0022*/ 	.short	0x0018
        /*0024*/ 	.byte	0x00, 0xf5, 0x21, 0x00


	//----- nvinfo : EIATTR_KPARAM_INFO
	.align		4
.L_149:
        /*0028*/ 	.byte	0x04, 0x17
        /*002a*/ 	.short	(.L_151 - .L_150)
.L_150:
        /*002c*/ 	.word	0x00000000
        /*0030*/ 	.short	0x0003
        /*0032*/ 	.short	0x0010
        /*0034*/ 	.byte	0x00, 0xf0, 0x11, 0x00


	//----- nvinfo : EIATTR_KPARAM_INFO
	.align		4
.L_151:
        /*0038*/ 	.byte	0x04, 0x17
        /*003a*/ 	.short	(.L_153 - .L_152)
.L_152:
        /*003c*/ 	.word	0x00000000
        /*0040*/ 	.short	0x0002
        /*0042*/ 	.short	0x000c
        /*0044*/ 	.byte	0x00, 0xf0, 0x11, 0x00


	//----- nvinfo : EIATTR_KPARAM_INFO
	.align		4
.L_153:
        /*0048*/ 	.byte	0x04, 0x17
        /*004a*/ 	.short	(.L_155 - .L_154)
.L_154:
        /*004c*/ 	.word	0x00000000
        /*0050*/ 	.short	0x0001
        /*0052*/ 	.short	0x0008
        /*0054*/ 	.byte	0x00, 0xf0, 0x11, 0x00


	//----- nvinfo : EIATTR_KPARAM_INFO
	.align		4
.L_155:
        /*0058*/ 	.byte	0x04, 0x17
        /*005a*/ 	.short	(.L_157 - .L_156)
.L_156:
        /*005c*/ 	.word	0x00000000
        /*0060*/ 	.short	0x0000
        /*0062*/ 	.short	0x0000
        /*0064*/ 	.byte	0x00, 0xf5, 0x21, 0x00


	//----- nvinfo : EIATTR_SPARSE_MMA_MASK
	.align		4
.L_157:
        /*0068*/ 	.byte	0x03, 0x50
        /*006a*/ 	.short	0x0000


	//----- nvinfo : EIATTR_MAXREG_COUNT
	.align		4
        /*006c*/ 	.byte	0x03, 0x1b
        /*006e*/ 	.short	0x00ff


	//----- nvinfo : EIATTR_MERCURY_ISA_VERSION
	.align		4
        /*0070*/ 	.byte	0x03, 0x5f
        /*0072*/ 	.short	0x0101


	//----- nvinfo : EIATTR_VRC_CTA_INIT_COUNT
	.align		4
        /*0074*/ 	.byte	0x02, 0x4a
	.zero		1
	.zero		1


	//----- nvinfo : EIATTR_EXIT_INSTR_OFFSETS
	.align		4
        /*0078*/ 	.byte	0x04, 0x1c
        /*007a*/ 	.short	(.L_159 - .L_158)


	//   ....[0]....
.L_158:
        /*007c*/ 	.word	0x000000d0


	//   ....[1]....
        /*0080*/ 	.word	0x00000190


	//----- nvinfo : EIATTR_CBANK_PARAM_SIZE
	.align		4
.L_159:
        /*0084*/ 	.byte	0x03, 0x19
        /*0086*/ 	.short	0x0024


	//----- nvinfo : EIATTR_PARAM_CBANK
	.align		4
        /*0088*/ 	.byte	0x04, 0x0a
        /*008a*/ 	.short	(.L_161 - .L_160)
	.align		4
.L_160:
        /*008c*/ 	.word	index@(.nv.constant0._Z27volume_air_segmentation_gpuPKfjjjPbf)
        /*0090*/ 	.short	0x0380
        /*0092*/ 	.short	0x0024


	//----- nvinfo : EIATTR_SW_WAR
	.align		4
.L_161:
        /*0094*/ 	.byte	0x04, 0x36
        /*0096*/ 	.short	(.L_163 - .L_162)
.L_162:
        /*0098*/ 	.word	0x00000008
.L_163:


//--------------------- .nv.callgraph             --------------------------
	.section	.nv.callgraph,"",@"SHT_CUDA_CALLGRAPH"
	.align	4
	.sectionentsize	8
	.align		4
        /*0000*/ 	.word	0x00000000
	.align		4
        /*0004*/ 	.word	0xffffffff
	.align		4
        /*0008*/ 	.word	0x00000000
	.align		4
        /*000c*/ 	.word	0xfffffffe
	.align		4
        /*0010*/ 	.word	0x00000000
	.align		4
        /*0014*/ 	.word	0xfffffffd
	.align		4
        /*0018*/ 	.word	0x00000000
	.align		4
        /*001c*/ 	.word	0xfffffffc


//--------------------- .text._Z11flip_slicesPfjjj --------------------------
	.section	.text._Z11flip_slicesPfjjj,"ax",@progbits
	.align	128
        .global         _Z11flip_slicesPfjjj
        .type           _Z11flip_slicesPfjjj,@function
        .size           _Z11flip_slicesPfjjj,(.L_x_79 - _Z11flip_slicesPfjjj)
        .other          _Z11flip_slicesPfjjj,@"STO_CUDA_ENTRY STV_DEFAULT"
_Z11flip_slicesPfjjj:
.text._Z11flip_slicesPfjjj:
[----:B------:R-:W-:Y:S01]  /*0000*/  LDC R1, c[0x0][0x37c] ;  /* 0x0000df00ff017b82 */ /* 0x000fe20000000800 */
[----:B------:R-:W0:Y:S07]  /*0010*/  S2R R0, SR_TID.X ;  /* 0x0000000000007919 */ /* 0x000e2e0000002100 */
[----:B------:R-:W-:Y:S01]  /*0020*/  S2UR UR4, SR_CTAID.Y ;  /* 0x00000000000479c3 */ /* 0x000fe20000002600 */
[----:B------:R-:W1:Y:S01]  /*0030*/  LDCU UR5, c[0x0][0x370] ;  /* 0x00006e00ff0577ac */ /* 0x000e620008000800 */
[----:B------:R-:W2:Y:S06]  /*0040*/  LDCU.64 UR8, c[0x0][0x388] ;  /* 0x00007100ff0877ac */ /* 0x000eac0008000a00 */
[----:B------:R-:W1:Y:S08]  /*0050*/  S2UR UR6, SR_CTAID.X ;  /* 0x00000000000679c3 */ /* 0x000e700000002500 */
[----:B------:R-:W3:Y:S08]  /*0060*/  LDC R12, c[0x0][0x390] ;  /* 0x0000e400ff0c7b82 */ /* 0x000ef00000000800 */
[----:B------:R-:W0:Y:S01]  /*0070*/  LDC R5, c[0x0][0x360] ;  /* 0x0000d800ff057b82 */ /* 0x000e220000000800 */
[----:B-1----:R-:W-:-:S02]  /*0080*/  UIMAD UR4, UR4, UR5, UR6 ;  /* 0x00000005040472a4 */ /* 0x002fc4000f8e0206 */
[----:B--2---:R-:W-:-:S06]  /*0090*/  UIMAD UR5, UR9, UR8, URZ ;  /* 0x00000008090572a4 */ /* 0x004fcc000f8e02ff */
[----:B---3--:R-:W-:Y:S02]  /*00a0*/  IMAD R4, R12, UR5, RZ ;  /* 0x000000050c047c24 */ /* 0x008fe4000f8e02ff */
[----:B0-----:R-:W-:-:S05]  /*00b0*/  IMAD R5, R5, UR4, R0 ;  /* 0x0000000405057c24 */ /* 0x001fca000f8e0200 */
[----:B------:R-:W-:-:S13]  /*00c0*/  ISETP.GE.U32.AND P0, PT, R5, R4, PT ;  /* 0x000000040500720c */ /* 0x000fda0003f06070 */
[----:B------:R-:W-:Y:S05]  /*00d0*/  @P0 EXIT ;  /* 0x000000000000094d */ /* 0x000fea0003800000 */
[----:B------:R-:W0:Y:S01]  /*00e0*/  I2F.U32.RP R10, UR9 ;  /* 0x00000009000a7d06 */ /* 0x000e220008209000 */
[----:B------:R-:W1:Y:S01]  /*00f0*/  LDC.64 R2, c[0x0][0x380] ;  /* 0x0000e000ff027b82 */ /* 0x000e620000000a00 */
[----:B------:R-:W2:Y:S06]  /*0100*/  LDCU.64 UR4, c[0x0][0x358] ;  /* 0x00006b00ff0477ac */ /* 0x000eac0008000a00 */
[----:B0-----:R-:W0:Y:S01]  /*0110*/  MUFU.RCP R10, R10 ;  /* 0x0000000a000a7308 */ /* 0x001e220000001000 */
[----:B------:R-:W-:Y:S01]  /*0120*/  UISETP.NE.AND UP0, UPT, UR8, URZ, UPT ;  /* 0x000000ff0800728c */ /* 0x000fe2000bf05270 */
[----:B------:R-:W-:Y:S01]  /*0130*/  IADD3 R13, PT, PT, RZ, -UR9, RZ ;  /* 0x80000009ff0d7c10 */ /* 0x000fe2000fffe0ff */
[----:B-1----:R-:W-:-:S05]  /*0140*/  IMAD.WIDE.U32 R6, R5, 0x4, R2 ;  /* 0x0000000405067825 */ /* 0x002fca00078e0002 */
[----:B--2---:R1:W5:Y:S01]  /*0150*/  LDG.E R0, desc[UR4][R6.64] ;  /* 0x0000000406007981 */ /* 0x004362000c1e1900 */
[----:B0-----:R-:W-:Y:S01]  /*0160*/  IADD3 R8, PT, PT, R10, 0xffffffe, RZ ;  /* 0x0ffffffe0a087810 */ /* 0x001fe20007ffe0ff */
[----:B------:R-:W-:-:S03]  /*0170*/  IMAD R10, R13, R12, RZ ;  /* 0x0000000c0d0a7224 */ /* 0x000fc600078e02ff */
[----:B------:R0:W2:Y:S01]  /*0180*/  F2I.FTZ.U32.TRUNC.NTZ R9, R8 ;  /* 0x0000000800097305 */ /* 0x0000a2000021f000 */
[----:B-1----:R-:W-:Y:S02]  /*0190*/  HFMA2 R6, -RZ, RZ, 0, 0 ;  /* 0x00000000ff067431 */ /* 0x002fe400000001ff */
[----:B0-----:R-:W-:Y:S02]  /*01a0*/  IMAD.MOV.U32 R8, RZ, RZ, RZ ;  /* 0x000000ffff087224 */ /* 0x001fe400078e00ff */
[----:B--2---:R-:W-:-:S04]  /*01b0*/  IMAD.MOV R11, RZ, RZ, -R9 ;  /* 0x000000ffff0b7224 */ /* 0x004fc800078e0a09 */
[----:B------:R-:W-:-:S04]  /*01c0*/  IMAD R11, R11, UR9, RZ ;  /* 0x000000090b0b7c24 */ /* 0x000fc8000f8e02ff */
[----:B------:R-:W-:Y:S01]  /*01d0*/  IMAD.HI.U32 R11, R9, R11, R8 ;  /* 0x0000000b090b7227 */ /* 0x000fe200078e0008 */
[----:B------:R-:W-:Y:S06]  /*01e0*/  BRA.U !UP0, `(.L_x_0) ;  /* 0x00000001082c7547 */ /* 0x000fec000b800000 */
[----:B------:R-:W-:Y:S01]  /*01f0*/  BSSY.RECONVERGENT B0, `(.L_x_0) ;  /* 0x000000a000007945 */ /* 0x000fe20003800200 */
[----:B------:R-:W-:Y:S02]  /*0200*/  IMAD R7, R12, UR9, RZ ;  /* 0x000000090c077c24 */ /* 0x000fe4000f8e02ff */
[----:B------:R-:W-:-:S07]  /*0210*/  IMAD.MOV.U32 R8, RZ, RZ, RZ ;  /* 0x000000ffff087224 */ /* 0x000fce00078e00ff */
.L_x_1:
[----:B------:R-:W-:Y:S01]  /*0220*/  IMAD R6, R7, R8, R7 ;  /* 0x0000000807067224 */ /* 0x000fe200078e0207 */
[----:B------:R-:W-:-:S04]  /*0230*/  IADD3 R9, PT, PT, R8, 0x1, RZ ;  /* 0x0000000108097810 */ /* 0x000fc80007ffe0ff */
[----:B------:R-:W-:Y:S01]  /*0240*/  ISETP.GE.U32.AND P1, PT, R5, R6, PT ;  /* 0x000000060500720c */ /* 0x000fe20003f26070 */
[----:B------:R-:W-:Y:S01]  /*0250*/  IMAD.MOV.U32 R6, RZ, RZ, R8 ;  /* 0x000000ffff067224 */ /* 0x000fe200078e0008 */
[----:B------:R-:W-:Y:S02]  /*0260*/  ISETP.GE.U32.AND P0, PT, R9, UR8, PT ;  /* 0x0000000809007c0c */ /* 0x000fe4000bf06070 */
[----:B------:R-:W-:-:S11]  /*0270*/  MOV R8, R9 ;  /* 0x0000000900087202 */ /* 0x000fd60000000f00 */
[----:B------:R-:W-:Y:S05]  /*0280*/  @!P0 BRA P1, `(.L_x_1) ;  /* 0xfffffffc00e48947 */ /* 0x000fea000083ffff */
[----:B------:R-:W-:Y:S05]  /*0290*/  BSYNC.RECONVERGENT B0 ;  /* 0x0000000000007941 */ /* 0x000fea0003800200 */
.L_x_0:
[----:B------:R-:W-:Y:S01]  /*02a0*/  IMAD R6, R6, R10, R5 ;  /* 0x0000000a06067224 */ /* 0x000fe200078e0205 */
[----:B------:R-:W-:-:S03]  /*02b0*/  ISETP.NE.U32.AND P1, PT, RZ, UR9, PT ;  /* 0x00000009ff007c0c */ /* 0x000fc6000bf25070 */
[----:B------:R-:W-:-:S04]  /*02c0*/  IMAD.HI.U32 R11, R11, R6, RZ ;  /* 0x000000060b0b7227 */ /* 0x000fc800078e00ff */
[----:B------:R-:W-:-:S04]  /*02d0*/  IMAD.MOV R11, RZ, RZ, -R11 ;  /* 0x000000ffff0b7224 */ /* 0x000fc800078e0a0b */
[----:B------:R-:W-:-:S05]  /*02e0*/  IMAD R6, R11, UR9, R6 ;  /* 0x000000090b067c24 */ /* 0x000fca000f8e0206 */
[----:B------:R-:W-:-:S13]  /*02f0*/  ISETP.GE.U32.AND P0, PT, R6, UR9, PT ;  /* 0x0000000906007c0c */ /* 0x000fda000bf06070 */
[----:B------:R-:W-:-:S04]  /*0300*/  @P0 IADD3 R6, PT, PT, R6, -UR9, RZ ;  /* 0x8000000906060c10 */ /* 0x000fc8000fffe0ff */
[----:B------:R-:W-:-:S13]  /*0310*/  ISETP.GE.U32.AND P0, PT, R6, UR9, PT ;  /* 0x0000000906007c0c */ /* 0x000fda000bf06070 */
[----:B------:R-:W-:Y:S02]  /*0320*/  @P0 IADD3 R6, PT, PT, R6, -UR9, RZ ;  /* 0x8000000906060c10 */ /* 0x000fe4000fffe0ff */
[----:B------:R-:W-:-:S04]  /*0330*/  @!P1 LOP3.LUT R6, RZ, UR9, RZ, 0x33, !PT ;  /* 0x00000009ff069c12 */ /* 0x000fc8000f8e33ff */
[----:B------:R-:W-:-:S04]  /*0340*/  LOP3.LUT R7, RZ, R6, RZ, 0x33, !PT ;  /* 0x00000006ff077212 */ /* 0x000fc800078e33ff */
[----:B------:R-:W-:-:S04]  /*0350*/  IADD3 R7, PT, PT, R7, UR9, R4 ;  /* 0x0000000907077c10 */ /* 0x000fc8000fffe004 */
[----:B------:R-:W-:-:S05]  /*0360*/  IADD3 R7, PT, PT, R5, R7, -R6 ;  /* 0x0000000705077210 */ /* 0x000fca0007ffe806 */
[----:B------:R-:W-:-:S05]  /*0370*/  IMAD.WIDE.U32 R2, R7, 0x4, R2 ;  /* 0x0000000407027825 */ /* 0x000fca00078e0002 */
[----:B-----5:R-:W-:Y:S01]  /*0380*/  STG.E desc[UR4][R2.64], R0 ;  /* 0x0000000002007986 */ /* 0x020fe2000c101904 */
[----:B------:R-:W-:Y:S05]  /*0390*/  EXIT ;  /* 0x000000000000794d */ /* 0x000fea0003800000 */
.L_x_2:
[----:B------:R-:W-:-:S00]  /*03a0*/  BRA `(.L_x_2) ;  /* 0xfffffffc00fc7947 */ /* 0x000fc0000383ffff */
[----:B------:R-:W-:-:S00]  /*03b0*/  NOP ;  /* 0x0000000000007918 */ /* 0x000fc00000000000 */
        /* <DEDUP_REMOVED lines=12> */
.L_x_79:


//--------------------- .text._Z21resize_slice_and_cropPfS_PjS0_jjj --------------------------
	.section	.text._Z21resize_slice_and_cropPfS_PjS0_jjj,"ax",@progbits
	.align	128
        .global         _Z21resize_slice_and_cropPfS_PjS0_jjj
        .type           _Z21resize_slice_and_cropPfS_PjS0_jjj,@function
        .size           _Z21resize_slice_and_cropPfS_PjS0_jjj,(.L_x_78 - _Z21resize_slice_and_cropPfS_PjS0_jjj)
        .other          _Z21resize_slice_and_cropPfS_PjS0_jjj,@"STO_CUDA_ENTRY STV_DEFAULT"
_Z21resize_slice_and_cropPfS_PjS0_jjj:
.text._Z21resize_slice_and_cropPfS_PjS0_jjj:
[----:B------:R-:W-:Y:S01]  /*0000*/  LDC R1, c[0x0][0x37c] ;  /* 0x0000df00ff017b82 */ /* 0x000fe20000000800 */
[----:B------:R-:W0:Y:S07]  /*0010*/  S2R R3, SR_TID.X ;  /* 0x0000000000037919 */ /* 0x000e2e0000002100 */
[----:B------:R-:W-:Y:S01]  /*0020*/  S2UR UR4, SR_CTAID.Y ;  /* 0x00000000000479c3 */ /* 0x000fe20000002600 */
[----:B------:R-:W1:Y:S01]  /*0030*/  LDCU UR5, c[0x0][0x370] ;  /* 0x00006e00ff0577ac */ /* 0x000e620008000800 */
[----:B------:R-:W2:Y:S06]  /*0040*/  LDCU.64 UR8, c[0x0][0x3a0] ;  /* 0x00007400ff0877ac */ /* 0x000eac0008000a00 */
[----:B------:R-:W1:Y:S08]  /*0050*/  S2UR UR6, SR_CTAID.X ;  /* 0x00000000000679c3 */ /* 0x000e700000002500 */
[----:B------:R-:W0:Y:S08]  /*0060*/  LDC R2, c[0x0][0x360] ;  /* 0x0000d800ff027b82 */ /* 0x000e300000000800 */
[----:B------:R-:W3:Y:S01]  /*0070*/  LDC R8, c[0x0][0x3a8] ;  /* 0x0000ea00ff087b82 */ /* 0x000ee20000000800 */
[----:B-1----:R-:W-:-:S02]  /*0080*/  UIMAD UR4, UR4, UR5, UR6 ;  /* 0x00000005040472a4 */ /* 0x002fc4000f8e0206 */
[----:B--2---:R-:W-:-:S04]  /*0090*/  UIMAD UR5, UR9, UR8, URZ ;  /* 0x00000008090572a4 */ /* 0x004fc8000f8e02ff */
[----:B0-----:R-:W-:Y:S02]  /*00a0*/  IMAD R2, R2, UR4, R3 ;  /* 0x0000000402027c24 */ /* 0x001fe4000f8e0203 */
[----:B---3--:R-:W-:-:S05]  /*00b0*/  IMAD R3, R8, UR5, RZ ;  /* 0x0000000508037c24 */ /* 0x008fca000f8e02ff */
[----:B------:R-:W-:-:S13]  /*00c0*/  ISETP.GE.U32.AND P0, PT, R2, R3, PT ;  /* 0x000000030200720c */ /* 0x000fda0003f06070 */
[----:B------:R-:W-:Y:S05]  /*00d0*/  @P0 EXIT ;  /* 0x000000000000094d */ /* 0x000fea0003800000 */
[----:B------:R-:W0:Y:S01]  /*00e0*/  LDC.64 R4, c[0x0][0x390] ;  /* 0x0000e400ff047b82 */ /* 0x000e220000000a00 */
[----:B------:R-:W-:Y:S01]  /*00f0*/  UISETP.NE.AND UP0, UPT, UR8, URZ, UPT ;  /* 0x000000ff0800728c */ /* 0x000fe2000bf05270 */
[----:B------:R-:W-:Y:S01]  /*0100*/  IMAD.MOV.U32 R7, RZ, RZ, RZ ;  /* 0x000000ffff077224 */ /* 0x000fe200078e00ff */
[----:B------:R-:W1:Y:S07]  /*0110*/  LDCU.64 UR4, c[0x0][0x358] ;  /* 0x00006b00ff0477ac */ /* 0x000e6e0008000a00 */
[----:B------:R-:W-:Y:S05]  /*0120*/  BRA.U !UP0, `(.L_x_3) ;  /* 0x00000001082c7547 */ /* 0x000fea000b800000 */
[----:B------:R-:W-:Y:S01]  /*0130*/  BSSY.RECONVERGENT B0, `(.L_x_3) ;  /* 0x000000a000007945 */ /* 0x000fe20003800200 */
[----:B------:R-:W-:Y:S02]  /*0140*/  IMAD R0, R8, UR9, RZ ;  /* 0x0000000908007c24 */ /* 0x000fe4000f8e02ff */
[----:B------:R-:W-:-:S07]  /*0150*/  IMAD.MOV.U32 R3, RZ, RZ, RZ ;  /* 0x000000ffff037224 */ /* 0x000fce00078e00ff */
.L_x_4:
[----:B------:R-:W-:Y:S01]  /*0160*/  IMAD R7, R0, R3, R0 ;  /* 0x0000000300077224 */ /* 0x000fe200078e0200 */
[----:B------:R-:W-:-:S04]  /*0170*/  IADD3 R6, PT, PT, R3, 0x1, RZ ;  /* 0x0000000103067810 */ /* 0x000fc80007ffe0ff */
[----:B------:R-:W-:Y:S01]  /*0180*/  ISETP.GE.U32.AND P1, PT, R2, R7, PT ;  /* 0x000000070200720c */ /* 0x000fe20003f26070 */
[----:B------:R-:W-:Y:S01]  /*0190*/  IMAD.MOV.U32 R7, RZ, RZ, R3 ;  /* 0x000000ffff077224 */ /* 0x000fe200078e0003 */
[----:B------:R-:W-:Y:S01]  /*01a0*/  ISETP.GE.U32.AND P0, PT, R6, UR8, PT ;  /* 0x0000000806007c0c */ /* 0x000fe2000bf06070 */
[----:B------:R-:W-:-:S12]  /*01b0*/  IMAD.MOV.U32 R3, RZ, RZ, R6 ;  /* 0x000000ffff037224 */ /* 0x000fd800078e0006 */
[----:B------:R-:W-:Y:S05]  /*01c0*/  @!P0 BRA P1, `(.L_x_4) ;  /* 0xfffffffc00e48947 */ /* 0x000fea000083ffff */
[----:B-1----:R-:W-:Y:S05]  /*01d0*/  BSYNC.RECONVERGENT B0 ;  /* 0x0000000000007941 */ /* 0x002fea0003800200 */
.L_x_3:
[----:B------:R-:W-:-:S05]  /*01e0*/  SHF.L.U32 R3, R7, 0x2, RZ ;  /* 0x0000000207037819 */ /* 0x000fca00000006ff */
[----:B0-----:R-:W-:-:S05]  /*01f0*/  IMAD.WIDE.U32 R4, R3, 0x4, R4 ;  /* 0x0000000403047825 */ /* 0x001fca00078e0004 */
[----:B-1----:R-:W2:Y:S04]  /*0200*/  LDG.E R11, desc[UR4][R4.64+0x4] ;  /* 0x00000404040b7981 */ /* 0x002ea8000c1e1900 */
[----:B------:R-:W2:Y:S01]  /*0210*/  LDG.E R6, desc[UR4][R4.64] ;  /* 0x0000000404067981 */ /* 0x000ea2000c1e1900 */
[----:B------:R-:W0:Y:S01]  /*0220*/  I2F.U32.RP R0, UR9 ;  /* 0x0000000900007d06 */ /* 0x000e220008209000 */
[----:B------:R-:W-:Y:S01]  /*0230*/  IADD3 R13, PT, PT, RZ, -UR9, RZ ;  /* 0x80000009ff0d7c10 */ /* 0x000fe2000fffe0ff */
[----:B------:R-:W-:Y:S01]  /*0240*/  BSSY.RECONVERGENT B0, `(.L_x_5) ;  /* 0x0000024000007945 */ /* 0x000fe20003800200 */
[----:B------:R-:W-:-:S03]  /*0250*/  ISETP.NE.U32.AND P2, PT, RZ, UR9, PT ;  /* 0x00000009ff007c0c */ /* 0x000fc6000bf45070 */
[----:B------:R-:W-:Y:S02]  /*0260*/  IMAD R10, R13, R8, RZ ;  /* 0x000000080d0a7224 */ /* 0x000fe400078e02ff */
[----:B------:R-:W-:Y:S02]  /*0270*/  IMAD.MOV.U32 R8, RZ, RZ, RZ ;  /* 0x000000ffff087224 */ /* 0x000fe400078e00ff */
[----:B------:R-:W-:Y:S01]  /*0280*/  IMAD R10, R7, R10, R2 ;  /* 0x0000000a070a7224 */ /* 0x000fe200078e0202 */
[----:B0-----:R-:W0:Y:S02]  /*0290*/  MUFU.RCP R0, R0 ;  /* 0x0000000000007308 */ /* 0x001e240000001000 */
[----:B0-----:R-:W-:-:S06]  /*02a0*/  VIADD R9, R0, 0xffffffe ;  /* 0x0ffffffe00097836 */ /* 0x001fcc0000000000 */
[----:B------:R-:W0:Y:S02]  /*02b0*/  F2I.FTZ.U32.TRUNC.NTZ R9, R9 ;  /* 0x0000000900097305 */ /* 0x000e24000021f000 */
[----:B0-----:R-:W-:-:S04]  /*02c0*/  IMAD.MOV R3, RZ, RZ, -R9 ;  /* 0x000000ffff037224 */ /* 0x001fc800078e0a09 */
[----:B------:R-:W-:-:S04]  /*02d0*/  IMAD R3, R3, UR9, RZ ;  /* 0x0000000903037c24 */ /* 0x000fc8000f8e02ff */
[----:B------:R-:W-:-:S06]  /*02e0*/  IMAD.HI.U32 R3, R9, R3, R8 ;  /* 0x0000000309037227 */ /* 0x000fcc00078e0008 */
[----:B------:R-:W-:-:S04]  /*02f0*/  IMAD.HI.U32 R8, R3, R10, RZ ;  /* 0x0000000a03087227 */ /* 0x000fc800078e00ff */
[----:B------:R-:W-:-:S04]  /*0300*/  IMAD.MOV R3, RZ, RZ, -R8 ;  /* 0x000000ffff037224 */ /* 0x000fc800078e0a08 */
[----:B------:R-:W-:Y:S01]  /*0310*/  IMAD R0, R3, UR9, R10 ;  /* 0x0000000903007c24 */ /* 0x000fe2000f8e020a */
[----:B------:R-:W-:-:S04]  /*0320*/  I2FP.F32.U32 R3, UR9 ;  /* 0x0000000900037c45 */ /* 0x000fc80008201000 */
[----:B------:R-:W-:Y:S01]  /*0330*/  ISETP.GE.U32.AND P0, PT, R0, UR9, PT ;  /* 0x0000000900007c0c */ /* 0x000fe2000bf06070 */
[----:B------:R-:W0:-:S12]  /*0340*/  MUFU.RCP R12, R3 ;  /* 0x00000003000c7308 */ /* 0x000e180000001000 */
[----:B------:R-:W-:Y:S01]  /*0350*/  @P0 IADD3 R0, PT, PT, R0, -UR9, RZ ;  /* 0x8000000900000c10 */ /* 0x000fe2000fffe0ff */
[----:B------:R-:W-:-:S03]  /*0360*/  @P0 VIADD R8, R8, 0x1 ;  /* 0x0000000108080836 */ /* 0x000fc60000000000 */
[----:B------:R-:W-:Y:S01]  /*0370*/  ISETP.GE.U32.AND P1, PT, R0, UR9, PT ;  /* 0x0000000900007c0c */ /* 0x000fe2000bf26070 */
[----:B0-----:R-:W-:-:S04]  /*0380*/  FFMA R9, -R3, R12, 1 ;  /* 0x3f80000003097423 */ /* 0x001fc8000000010c */
[----:B------:R-:W-:-:S08]  /*0390*/  FFMA R9, R12, R9, R12 ;  /* 0x000000090c097223 */ /* 0x000fd0000000000c */
[----:B------:R-:W-:Y:S02]  /*03a0*/  @P1 IADD3 R8, PT, PT, R8, 0x1, RZ ;  /* 0x0000000108081810 */ /* 0x000fe40007ffe0ff */
[----:B------:R-:W-:-:S05]  /*03b0*/  @!P2 LOP3.LUT R8, RZ, UR9, RZ, 0x33, !PT ;  /* 0x00000009ff08ac12 */ /* 0x000fca000f8e33ff */
[----:B------:R-:W-:-:S04]  /*03c0*/  IMAD.MOV R13, RZ, RZ, -R8 ;  /* 0x000000ffff0d7224 */ /* 0x000fc800078e0a08 */
[----:B------:R-:W-:Y:S02]  /*03d0*/  IMAD R10, R13, UR9, R10 ;  /* 0x000000090d0a7c24 */ /* 0x000fe4000f8e020a */
[----:B--2---:R-:W-:-:S05]  /*03e0*/  IMAD.IADD R0, R11, 0x1, -R6 ;  /* 0x000000010b007824 */ /* 0x004fca00078e0a06 */
[----:B------:R-:W-:-:S04]  /*03f0*/  I2FP.F32.U32 R0, R0 ;  /* 0x0000000000007245 */ /* 0x000fc80000201000 */
[----:B------:R-:W0:Y:S01]  /*0400*/  FCHK P0, R0, R3 ;  /* 0x0000000300007302 */ /* 0x000e220000000000 */
[----:B------:R-:W-:-:S04]  /*0410*/  FFMA R12, R0, R9, RZ ;  /* 0x00000009000c7223 */ /* 0x000fc800000000ff */
[----:B------:R-:W-:-:S04]  /*0420*/  FFMA R11, -R3, R12, R0 ;  /* 0x0000000c030b7223 */ /* 0x000fc80000000100 */
[----:B------:R-:W-:Y:S01]  /*0430*/  FFMA R9, R9, R11, R12 ;  /* 0x0000000b09097223 */ /* 0x000fe2000000000c */
[----:B0-----:R-:W-:Y:S06]  /*0440*/  @!P0 BRA `(.L_x_6) ;  /* 0x00000000000c8947 */ /* 0x001fec0003800000 */
[----:B------:R-:W-:-:S07]  /*0450*/  MOV R12, 0x470 ;  /* 0x00000470000c7802 */ /* 0x000fce0000000f00 */
[----:B------:R-:W-:Y:S05]  /*0460*/  CALL.REL.NOINC `($__internal_0_$__cuda_sm3x_div_rn_noftz_f32_slowpath) ;  /* 0x0000000400247944 */ /* 0x000fea0003c00000 */
[----:B------:R-:W-:-:S07]  /*0470*/  IMAD.MOV.U32 R9, RZ, RZ, R0 ;  /* 0x000000ffff097224 */ /* 0x000fce00078e0000 */
.L_x_6:
[----:B------:R-:W-:Y:S05]  /*0480*/  BSYNC.RECONVERGENT B0 ;  /* 0x0000000000007941 */ /* 0x000fea0003800200 */
.L_x_5:
[----:B------:R-:W2:Y:S01]  /*0490*/  LDG.E R0, desc[UR4][R4.64+0xc] ;  /* 0x00000c0404007981 */ /* 0x000ea2000c1e1900 */
[----:B------:R-:W0:Y:S03]  /*04a0*/  LDCU UR6, c[0x0][0x3a8] ;  /* 0x00007500ff0677ac */ /* 0x000e260008000800 */
[----:B------:R-:W2:Y:S01]  /*04b0*/  LDG.E R11, desc[UR4][R4.64+0x8] ;  /* 0x00000804040b7981 */ /* 0x000ea2000c1e1900 */
[----:B------:R-:W-:Y:S01]  /*04c0*/  BSSY.RECONVERGENT B0, `(.L_x_7) ;  /* 0x000000f000007945 */ /* 0x000fe20003800200 */
[----:B0-----:R-:W-:-:S04]  /*04d0*/  I2FP.F32.U32 R3, UR6 ;  /* 0x0000000600037c45 */ /* 0x001fc80008201000 */
[----:B------:R-:W0:Y:S02]  /*04e0*/  MUFU.RCP R12, R3 ;  /* 0x00000003000c7308 */ /* 0x000e240000001000 */
[----:B0-----:R-:W-:-:S04]  /*04f0*/  FFMA R13, -R3, R12, 1 ;  /* 0x3f800000030d7423 */ /* 0x001fc8000000010c */
[----:B------:R-:W-:Y:S01]  /*0500*/  FFMA R13, R12, R13, R12 ;  /* 0x0000000d0c0d7223 */ /* 0x000fe2000000000c */
[----:B--2---:R-:W-:-:S04]  /*0510*/  IADD3 R0, PT, PT, R0, -R11, RZ ;  /* 0x8000000b00007210 */ /* 0x004fc80007ffe0ff */
        /* <DEDUP_REMOVED lines=9> */
.L_x_8:
[----:B------:R-:W-:Y:S05]  /*05b0*/  BSYNC.RECONVERGENT B0 ;  /* 0x0000000000007941 */ /* 0x000fea0003800200 */
.L_x_7:
[----:B------:R-:W0:Y:S02]  /*05c0*/  LDC.64 R4, c[0x0][0x398] ;  /* 0x0000e600ff047b82 */ /* 0x000e240000000a00 */
[----:B0-----:R-:W-:-:S05]  /*05d0*/  IMAD.WIDE.U32 R4, R7, 0x4, R4 ;  /* 0x0000000407047825 */ /* 0x001fca00078e0004 */
[----:B------:R0:W2:Y:S01]  /*05e0*/  LDG.E R13, desc[UR4][R4.64] ;  /* 0x00000004040d7981 */ /* 0x0000a2000c1e1900 */
[----:B------:R-:W-:Y:S02]  /*05f0*/  I2FP.F32.U32 R10, R10 ;  /* 0x0000000a000a7245 */ /* 0x000fe40000201000 */
[----:B------:R-:W-:Y:S02]  /*0600*/  I2FP.F32.U32 R3, R8 ;  /* 0x0000000800037245 */ /* 0x000fe40000201000 */
[----:B------:R-:W-:Y:S01]  /*0610*/  I2FP.F32.U32 R6, R6 ;  /* 0x0000000600067245 */ /* 0x000fe20000201000 */
[----:B------:R-:W-:Y:S01]  /*0620*/  FMUL R8, R10, R9 ;  /* 0x000000090a087220 */ /* 0x000fe20000400000 */
[----:B------:R-:W-:Y:S01]  /*0630*/  I2FP.F32.U32 R10, R11 ;  /* 0x0000000b000a7245 */ /* 0x000fe20000201000 */
[----:B------:R-:W-:Y:S02]  /*0640*/  FMUL R0, R3, R12 ;  /* 0x0000000c03007220 */ /* 0x000fe40000400000 */
[----:B------:R-:W1:Y:S01]  /*0650*/  FRND.FLOOR R7, R8 ;  /* 0x0000000800077307 */ /* 0x000e620000205000 */
[----:B0-----:R-:W0:Y:S07]  /*0660*/  LDC.64 R4, c[0x0][0x380] ;  /* 0x0000e000ff047b82 */ /* 0x001e2e0000000a00 */
[----:B------:R-:W3:Y:S01]  /*0670*/  FRND.FLOOR R3, R0 ;  /* 0x0000000000037307 */ /* 0x000ee20000205000 */
[----:B-1----:R-:W-:-:S07]  /*0680*/  FADD R6, R7, R6 ;  /* 0x0000000607067221 */ /* 0x002fce0000000000 */
[----:B------:R-:W2:Y:S01]  /*0690*/  F2I.U32.TRUNC.NTZ R6, R6 ;  /* 0x0000000600067305 */ /* 0x000ea2000020f000 */
[----:B---3--:R-:W-:-:S07]  /*06a0*/  FADD R9, R3, R10 ;  /* 0x0000000a03097221 */ /* 0x008fce0000000000 */
[----:B------:R-:W1:Y:S01]  /*06b0*/  F2I.U32.TRUNC.NTZ R9, R9 ;  /* 0x0000000900097305 */ /* 0x000e62000020f000 */
[----:B--2---:R-:W-:-:S05]  /*06c0*/  IMAD.IADD R10, R6, 0x1, R13 ;  /* 0x00000001060a7824 */ /* 0x004fca00078e020d */
[----:B-1----:R-:W-:-:S05]  /*06d0*/  LEA R17, R9, R10, 0x9 ;  /* 0x0000000a09117211 */ /* 0x002fca00078e48ff */
[C---:B------:R-:W-:Y:S02]  /*06e0*/  VIADD R13, R17.reuse, 0x201 ;  /* 0x00000201110d7836 */ /* 0x040fe40000000000 */
[----:B0-----:R-:W-:-:S04]  /*06f0*/  IMAD.WIDE.U32 R14, R17, 0x4, R4 ;  /* 0x00000004110e7825 */ /* 0x001fc800078e0004 */
[----:B------:R-:W-:Y:S01]  /*0700*/  IMAD.WIDE.U32 R12, R13, 0x4, R4 ;  /* 0x000000040d0c7825 */ /* 0x000fe200078e0004 */
[----:B------:R0:W2:Y:S04]  /*0710*/  LDG.E R22, desc[UR4][R14.64] ;  /* 0x000000040e167981 */ /* 0x0000a8000c1e1900 */
[----:B------:R2:W3:Y:S01]  /*0720*/  LDG.E R16, desc[UR4][R12.64] ;  /* 0x000000040c107981 */ /* 0x0004e2000c1e1900 */
[C---:B------:R-:W-:Y:S01]  /*0730*/  VIADD R11, R17.reuse, 0x200 ;  /* 0x00000200110b7836 */ /* 0x040fe20000000000 */
[----:B------:R-:W-:-:S03]  /*0740*/  IADD3 R21, PT, PT, R17, 0x1, RZ ;  /* 0x0000000111157810 */ /* 0x000fc60007ffe0ff */
[----:B------:R-:W-:-:S06]  /*0750*/  IMAD.WIDE.U32 R10, R11, 0x4, R4 ;  /* 0x000000040b0a7825 */ /* 0x000fcc00078e0004 */
[----:B------:R-:W4:Y:S01]  /*0760*/  LDG.E R10, desc[UR4][R10.64] ;  /* 0x000000040a0a7981 */ /* 0x000f22000c1e1900 */
[----:B------:R-:W-:-:S05]  /*0770*/  IMAD.WIDE.U32 R20, R21, 0x4, R4 ;  /* 0x0000000415147825 */ /* 0x000fca00078e0004 */
[----:B------:R1:W5:Y:S01]  /*0780*/  LDG.E R9, desc[UR4][R20.64] ;  /* 0x0000000414097981 */ /* 0x000362000c1e1900 */
[----:B------:R-:W-:Y:S01]  /*0790*/  FADD R8, R8, -R7 ;  /* 0x8000000708087221 */ /* 0x000fe20000000000 */
[----:B------:R-:W-:-:S03]  /*07a0*/  FADD R3, R0, -R3 ;  /* 0x8000000300037221 */ /* 0x000fc60000000000 */
[----:B------:R-:W-:Y:S01]  /*07b0*/  F2F.F64.F32 R6, R8 ;  /* 0x0000000800067310 */ /* 0x000fe20000201800 */
[----:B0-----:R-:W-:-:S07]  /*07c0*/  FMUL R15, R8, R3 ;  /* 0x00000003080f7220 */ /* 0x001fce0000400000 */
[----:B------:R-:W0:Y:S02]  /*07d0*/  F2F.F64.F32 R4, R3 ;  /* 0x0000000300047310 */ /* 0x000e240000201800 */
[----:B0-----:R-:W-:-:S06]  /*07e0*/  DADD R18, -R4, 1 ;  /* 0x3ff0000004127429 */ /* 0x001fcc0000000100 */
[----:B--2---:R-:W-:Y:S01]  /*07f0*/  F2F.F64.F32 R12, R22 ;  /* 0x00000016000c7310 */ /* 0x004fe20000201800 */
[----:B---3--:R-:W-:Y:S01]  /*0800*/  FMUL R16, R16, R15 ;  /* 0x0000000f10107220 */ /* 0x008fe20000400000 */
[C---:B------:R-:W-:Y:S02]  /*0810*/  DADD R14, -R6.reuse, 1 ;  /* 0x3ff00000060e7429 */ /* 0x040fe40000000100 */
[----:B------:R-:W-:-:S04]  /*0820*/  DMUL R6, R6, R18 ;  /* 0x0000001206067228 */ /* 0x000fc80000000000 */
[----:B------:R-:W0:Y:S02]  /*0830*/  F2F.F64.F32 R16, R16 ;  /* 0x0000001000107310 */ /* 0x000e240000201800 */
[C---:B-1----:R-:W-:Y:S02]  /*0840*/  DMUL R20, R14.reuse, R18 ;  /* 0x000000120e147228 */ /* 0x042fe40000000000 */
[----:B------:R-:W-:-:S04]  /*0850*/  DMUL R4, R14, R4 ;  /* 0x000000040e047228 */ /* 0x000fc80000000000 */
[----:B----4-:R-:W1:Y:S02]  /*0860*/  F2F.F64.F32 R10, R10 ;  /* 0x0000000a000a7310 */ /* 0x010e640000201800 */
[----:B0-----:R-:W-:-:S06]  /*0870*/  DFMA R12, R12, R20, R16 ;  /* 0x000000140c0c722b */ /* 0x001fcc0000000010 */
[----:B-----5:R-:W0:Y:S02]  /*0880*/  F2F.F64.F32 R8, R9 ;  /* 0x0000000900087310 */ /* 0x020e240000201800 */
[----:B-1----:R-:W-:Y:S02]  /*0890*/  DFMA R6, R10, R6, R12 ;  /* 0x000000060a06722b */ /* 0x002fe4000000000c */
[----:B------:R-:W1:Y:S06]  /*08a0*/  LDC.64 R12, c[0x0][0x388] ;  /* 0x0000e200ff0c7b82 */ /* 0x000e6c0000000a00 */
[----:B0-----:R-:W-:-:S10]  /*08b0*/  DFMA R4, R8, R4, R6 ;  /* 0x000000040804722b */ /* 0x001fd40000000006 */
[----:B------:R-:W0:Y:S01]  /*08c0*/  F2F.F32.F64 R5, R4 ;  /* 0x0000000400057310 */ /* 0x000e220000301000 */
[----:B-1----:R-:W-:-:S05]  /*08d0*/  IMAD.WIDE.U32 R2, R2, 0x4, R12 ;  /* 0x0000000402027825 */ /* 0x002fca00078e000c */
[----:B0-----:R-:W-:Y:S01]  /*08e0*/  STG.E desc[UR4][R2.64], R5 ;  /* 0x0000000502007986 */ /* 0x001fe2000c101904 */
[----:B------:R-:W-:Y:S05]  /*08f0*/  EXIT ;  /* 0x000000000000794d */ /* 0x000fea0003800000 */
        .weak           $__internal_0_$__cuda_sm3x_div_rn_noftz_f32_slowpath
        .type           $__internal_0_$__cuda_sm3x_div_rn_noftz_f32_slowpath,@function
        .size           $__internal_0_$__cuda_sm3x_div_rn_noftz_f32_slowpath,(.L_x_78 - $__internal_0_$__cuda_sm3x_div_rn_noftz_f32_slowpath)
$__internal_0_$__cuda_sm3x_div_rn_noftz_f32_slowpath:
[----:B------:R-:W-:Y:S01]  /*0900*/  SHF.R.U32.HI R14, RZ, 0x17, R3 ;  /* 0x00000017ff0e7819 */ /* 0x000fe20000011603 */
[----:B------:R-:W-:Y:S01]  /*0910*/  BSSY.RECONVERGENT B1, `(.L_x_9) ;  /* 0x0000062000017945 */ /* 0x000fe20003800200 */
[----:B------:R-:W-:Y:S02]  /*0920*/  SHF.R.U32.HI R13, RZ, 0x17, R0 ;  /* 0x00000017ff0d7819 */ /* 0x000fe40000011600 */
[----:B------:R-:W-:Y:S02]  /*0930*/  LOP3.LUT R14, R14, 0xff, RZ, 0xc0, !PT ;  /* 0x000000ff0e0e7812 */ /* 0x000fe400078ec0ff */
[----:B------:R-:W-:-:S03]  /*0940*/  LOP3.LUT R15, R13, 0xff, RZ, 0xc0, !PT ;  /* 0x000000ff0d0f7812 */ /* 0x000fc600078ec0ff */
[----:B------:R-:W-:Y:S02]  /*0950*/  VIADD R17, R14, 0xffffffff ;  /* 0xffffffff0e117836 */ /* 0x000fe40000000000 */
[----:B------:R-:W-:-:S03]  /*0960*/  VIADD R16, R15, 0xffffffff ;  /* 0xffffffff0f107836 */ /* 0x000fc60000000000 */
[----:B------:R-:W-:-:S04]  /*0970*/  ISETP.GT.U32.AND P0, PT, R17, 0xfd, PT ;  /* 0x000000fd1100780c */ /* 0x000fc80003f04070 */
[----:B------:R-:W-:-:S13]  /*0980*/  ISETP.GT.U32.OR P0, PT, R16, 0xfd, P0 ;  /* 0x000000fd1000780c */ /* 0x000fda0000704470 */
[----:B------:R-:W-:Y:S01]  /*0990*/  @!P0 MOV R13, RZ ;  /* 0x000000ff000d8202 */ /* 0x000fe20000000f00 */
[----:B------:R-:W-:Y:S06]  /*09a0*/  @!P0 BRA `(.L_x_10) ;  /* 0x00000000005c8947 */ /* 0x000fec0003800000 */
[----:B------:R-:W-:Y:S02]  /*09b0*/  FSETP.GTU.FTZ.AND P0, PT, |R0|, +INF , PT ;  /* 0x7f8000000000780b */ /* 0x000fe40003f1c200 */
[----:B------:R-:W-:-:S04]  /*09c0*/  FSETP.GTU.FTZ.AND P1, PT, |R3|, +INF , PT ;  /* 0x7f8000000300780b */ /* 0x000fc80003f3c200 */
[----:B------:R-:W-:-:S13]  /*09d0*/  PLOP3.LUT P0, PT, P0, P1, PT, 0xf8, 0x8f ;  /* 0x00000000008f781c */ /* 0x000fda0000703f70 */
[----:B------:R-:W-:Y:S05]  /*09e0*/  @P0 BRA `(.L_x_11) ;  /* 0x00000004004c0947 */ /* 0x000fea0003800000 */
[----:B------:R-:W-:-:S13]  /*09f0*/  LOP3.LUT P0, RZ, R3, 0x7fffffff, R0, 0xc8, !PT ;  /* 0x7fffffff03ff7812 */ /* 0x000fda000780c800 */
[----:B------:R-:W-:Y:S05]  /*0a00*/  @!P0 BRA `(.L_x_12) ;  /* 0x00000004003c8947 */ /* 0x000fea0003800000 */
[C---:B------:R-:W-:Y:S02]  /*0a10*/  FSETP.NEU.FTZ.AND P2, PT, |R0|.reuse, +INF , PT ;  /* 0x7f8000000000780b */ /* 0x040fe40003f5d200 */
[----:B------:R-:W-:Y:S02]  /*0a20*/  FSETP.NEU.FTZ.AND P1, PT, |R3|, +INF , PT ;  /* 0x7f8000000300780b */ /* 0x000fe40003f3d200 */
[----:B------:R-:W-:-:S11]  /*0a30*/  FSETP.NEU.FTZ.AND P0, PT, |R0|, +INF , PT ;  /* 0x7f8000000000780b */ /* 0x000fd60003f1d200 */
[----:B------:R-:W-:Y:S05]  /*0a40*/  @!P1 BRA !P2, `(.L_x_12) ;  /* 0x00000004002c9947 */ /* 0x000fea0005000000 */
[----:B------:R-:W-:-:S04]  /*0a50*/  LOP3.LUT P2, RZ, R0, 0x7fffffff, RZ, 0xc0, !PT ;  /* 0x7fffffff00ff7812 */ /* 0x000fc8000784c0ff */
[----:B------:R-:W-:-:S13]  /*0a60*/  PLOP3.LUT P1, PT, P1, P2, PT, 0x2f, 0xf2 ;  /* 0x0000000000f2781c */ /* 0x000fda0000f24577 */
[----:B------:R-:W-:Y:S05]  /*0a70*/  @P1 BRA `(.L_x_13) ;  /* 0x0000000400181947 */ /* 0x000fea0003800000 */
[----:B------:R-:W-:-:S04]  /*0a80*/  LOP3.LUT P1, RZ, R3, 0x7fffffff, RZ, 0xc0, !PT ;  /* 0x7fffffff03ff7812 */ /* 0x000fc8000782c0ff */
[----:B------:R-:W-:-:S13]  /*0a90*/  PLOP3.LUT P0, PT, P0, P1, PT, 0x2f, 0xf2 ;  /* 0x0000000000f2781c */ /* 0x000fda0000702577 */
[----:B------:R-:W-:Y:S05]  /*0aa0*/  @P0 BRA `(.L_x_14) ;  /* 0x0000000400000947 */ /* 0x000fea0003800000 */
[----:B------:R-:W-:Y:S02]  /*0ab0*/  ISETP.GE.AND P0, PT, R16, RZ, PT ;  /* 0x000000ff1000720c */ /* 0x000fe40003f06270 */
[----:B------:R-:W-:-:S11]  /*0ac0*/  ISETP.GE.AND P1, PT, R17, RZ, PT ;  /* 0x000000ff1100720c */ /* 0x000fd60003f26270 */
[----:B------:R-:W-:Y:S02]  /*0ad0*/  @P0 IMAD.MOV.U32 R13, RZ, RZ, RZ ;  /* 0x000000ffff0d0224 */ /* 0x000fe400078e00ff */
[----:B------:R-:W-:Y:S01]  /*0ae0*/  @!P0 FFMA R0, R0, 1.84467440737095516160e+19, RZ ;  /* 0x5f80000000008823 */ /* 0x000fe200000000ff */
[----:B------:R-:W-:Y:S02]  /*0af0*/  @!P0 IMAD.MOV.U32 R13, RZ, RZ, -0x40 ;  /* 0xffffffc0ff0d8424 */ /* 0x000fe400078e00ff */
[----:B------:R-:W-:-:S03]  /*0b00*/  @!P1 FFMA R3, R3, 1.84467440737095516160e+19, RZ ;  /* 0x5f80000003039823 */ /* 0x000fc600000000ff */
[----:B------:R-:W-:-:S07]  /*0b10*/  @!P1 IADD3 R13, PT, PT, R13, 0x40, RZ ;  /* 0x000000400d0d9810 */ /* 0x000fce0007ffe0ff */
.L_x_10:
[----:B------:R-:W-:Y:S01]  /*0b20*/  LEA R16, R14, 0xc0800000, 0x17 ;  /* 0xc08000000e107811 */ /* 0x000fe200078eb8ff */
[----:B------:R-:W-:Y:S01]  /*0b30*/  VIADD R15, R15, 0xffffff81 ;  /* 0xffffff810f0f7836 */ /* 0x000fe20000000000 */
[----:B------:R-:W-:Y:S03]  /*0b40*/  BSSY.RECONVERGENT B2, `(.L_x_15) ;  /* 0x0000035000027945 */ /* 0x000fe60003800200 */
[----:B------:R-:W-:Y:S02]  /*0b50*/  IMAD.IADD R16, R3, 0x1, -R16 ;  /* 0x0000000103107824 */ /* 0x000fe400078e0a10 */
[C---:B------:R-:W-:Y:S02]  /*0b60*/  IMAD R0, R15.reuse, -0x800000, R0 ;  /* 0xff8000000f007824 */ /* 0x040fe400078e0200 */
[----:B------:R0:W1:Y:S01]  /*0b70*/  MUFU.RCP R3, R16 ;  /* 0x0000001000037308 */ /* 0x0000620000001000 */
[----:B------:R-:W-:Y:S01]  /*0b80*/  FADD.FTZ R17, -R16, -RZ ;  /* 0x800000ff10117221 */ /* 0x000fe20000010100 */
[----:B0-----:R-:W-:-:S04]  /*0b90*/  IADD3 R16, PT, PT, R15, 0x7f, -R14 ;  /* 0x0000007f0f107810 */ /* 0x001fc80007ffe80e */
[----:B------:R-:W-:Y:S01]  /*0ba0*/  IADD3 R13, PT, PT, R16, R13, RZ ;  /* 0x0000000d100d7210 */ /* 0x000fe20007ffe0ff */
[----:B-1----:R-:W-:-:S04]  /*0bb0*/  FFMA R18, R3, R17, 1 ;  /* 0x3f80000003127423 */ /* 0x002fc80000000011 */
[----:B------:R-:W-:-:S04]  /*0bc0*/  FFMA R3, R3, R18, R3 ;  /* 0x0000001203037223 */ /* 0x000fc80000000003 */
[----:B------:R-:W-:-:S04]  /*0bd0*/  FFMA R18, R0, R3, RZ ;  /* 0x0000000300127223 */ /* 0x000fc800000000ff */
[----:B------:R-:W-:-:S04]  /*0be0*/  FFMA R19, R17, R18, R0 ;  /* 0x0000001211137223 */ /* 0x000fc80000000000 */
[----:B------:R-:W-:-:S04]  /*0bf0*/  FFMA R18, R3, R19, R18 ;  /* 0x0000001303127223 */ /* 0x000fc80000000012 */
[----:B------:R-:W-:-:S04]  /*0c00*/  FFMA R17, R17, R18, R0 ;  /* 0x0000001211117223 */ /* 0x000fc80000000000 */
[----:B------:R-:W-:-:S05]  /*0c10*/  FFMA R0, R3, R17, R18 ;  /* 0x0000001103007223 */ /* 0x000fca0000000012 */
[----:B------:R-:W-:-:S04]  /*0c20*/  SHF.R.U32.HI R14, RZ, 0x17, R0 ;  /* 0x00000017ff0e7819 */ /* 0x000fc80000011600 */
[----:B------:R-:W-:-:S05]  /*0c30*/  LOP3.LUT R14, R14, 0xff, RZ, 0xc0, !PT ;  /* 0x000000ff0e0e7812 */ /* 0x000fca00078ec0ff */
[----:B------:R-:W-:-:S04]  /*0c40*/  IMAD.IADD R19, R14, 0x1, R13 ;  /* 0x000000010e137824 */ /* 0x000fc800078e020d */
[----:B------:R-:W-:-:S05]  /*0c50*/  VIADD R14, R19, 0xffffffff ;  /* 0xffffffff130e7836 */ /* 0x000fca0000000000 */
[----:B------:R-:W-:-:S13]  /*0c60*/  ISETP.GE.U32.AND P0, PT, R14, 0xfe, PT ;  /* 0x000000fe0e00780c */ /* 0x000fda0003f06070 */
[----:B------:R-:W-:Y:S05]  /*0c70*/  @!P0 BRA `(.L_x_16) ;  /* 0x0000000000808947 */ /* 0x000fea0003800000 */
[----:B------:R-:W-:-:S13]  /*0c80*/  ISETP.GT.AND P0, PT, R19, 0xfe, PT ;  /* 0x000000fe1300780c */ /* 0x000fda0003f04270 */
[----:B------:R-:W-:Y:S05]  /*0c90*/  @P0 BRA `(.L_x_17) ;  /* 0x00000000006c0947 */ /* 0x000fea0003800000 */
[----:B------:R-:W-:-:S13]  /*0ca0*/  ISETP.GE.AND P0, PT, R19, 0x1, PT ;  /* 0x000000011300780c */ /* 0x000fda0003f06270 */
[----:B------:R-:W-:Y:S05]  /*0cb0*/  @P0 BRA `(.L_x_18) ;  /* 0x0000000000740947 */ /* 0x000fea0003800000 */
[----:B------:R-:W-:Y:S02]  /*0cc0*/  ISETP.GE.AND P0, PT, R19, -0x18, PT ;  /* 0xffffffe81300780c */ /* 0x000fe40003f06270 */
[----:B------:R-:W-:-:S11]  /*0cd0*/  LOP3.LUT R0, R0, 0x80000000, RZ, 0xc0, !PT ;  /* 0x8000000000007812 */ /* 0x000fd600078ec0ff */
[----:B------:R-:W-:Y:S05]  /*0ce0*/  @!P0 BRA `(.L_x_18) ;  /* 0x0000000000688947 */ /* 0x000fea0003800000 */
[-CC-:B------:R-:W-:Y:S01]  /*0cf0*/  FFMA.RZ R13, R3, R17.reuse, R18.reuse ;  /* 0x00000011030d7223 */ /* 0x180fe2000000c012 */
[----:B------:R-:W-:Y:S01]  /*0d00*/  IADD3 R16, PT, PT, R19, 0x20, RZ ;  /* 0x0000002013107810 */ /* 0x000fe20007ffe0ff */
[-CC-:B------:R-:W-:Y:S01]  /*0d10*/  FFMA.RM R14, R3, R17.reuse, R18.reuse ;  /* 0x00000011030e7223 */ /* 0x180fe20000004012 */
[----:B------:R-:W-:Y:S02]  /*0d20*/  ISETP.NE.AND P2, PT, R19, RZ, PT ;  /* 0x000000ff1300720c */ /* 0x000fe40003f45270 */
[----:B------:R-:W-:Y:S01]  /*0d30*/  LOP3.LUT R15, R13, 0x7fffff, RZ, 0xc0, !PT ;  /* 0x007fffff0d0f7812 */ /* 0x000fe200078ec0ff */
[----:B------:R-:W-:Y:S01]  /*0d40*/  FFMA.RP R13, R3, R17, R18 ;  /* 0x00000011030d7223 */ /* 0x000fe20000008012 */
[----:B------:R-:W-:Y:S01]  /*0d50*/  IMAD.MOV R3, RZ, RZ, -R19 ;  /* 0x000000ffff037224 */ /* 0x000fe200078e0a13 */
[----:B------:R-:W-:Y:S02]  /*0d60*/  ISETP.NE.AND P1, PT, R19, RZ, PT ;  /* 0x000000ff1300720c */ /* 0x000fe40003f25270 */
[----:B------:R-:W-:-:S02]  /*0d70*/  LOP3.LUT R15, R15, 0x800000, RZ, 0xfc, !PT ;  /* 0x008000000f0f7812 */ /* 0x000fc400078efcff */
[----:B------:R-:W-:Y:S02]  /*0d80*/  FSETP.NEU.FTZ.AND P0, PT, R13, R14, PT ;  /* 0x0000000e0d00720b */ /* 0x000fe40003f1d000 */
[----:B------:R-:W-:Y:S02]  /*0d90*/  SHF.L.U32 R16, R15, R16, RZ ;  /* 0x000000100f107219 */ /* 0x000fe400000006ff */
[----:B------:R-:W-:Y:S02]  /*0da0*/  SEL R14, R3, RZ, P2 ;  /* 0x000000ff030e7207 */ /* 0x000fe40001000000 */
[----:B------:R-:W-:Y:S02]  /*0db0*/  ISETP.NE.AND P1, PT, R16, RZ, P1 ;  /* 0x000000ff1000720c */ /* 0x000fe40000f25270 */
[----:B------:R-:W-:Y:S02]  /*0dc0*/  SHF.R.U32.HI R14, RZ, R14, R15 ;  /* 0x0000000eff0e7219 */ /* 0x000fe4000001160f */
[----:B------:R-:W-:-:S02]  /*0dd0*/  PLOP3.LUT P0, PT, P0, P1, PT, 0xf8, 0x8f ;  /* 0x00000000008f781c */ /* 0x000fc40000703f70 */
[----:B------:R-:W-:Y:S02]  /*0de0*/  SHF.R.U32.HI R16, RZ, 0x1, R14 ;  /* 0x00000001ff107819 */ /* 0x000fe4000001160e */
[----:B------:R-:W-:-:S04]  /*0df0*/  SEL R3, RZ, 0x1, !P0 ;  /* 0x00000001ff037807 */ /* 0x000fc80004000000 */
[----:B------:R-:W-:-:S04]  /*0e00*/  LOP3.LUT R3, R3, 0x1, R16, 0xf8, !PT ;  /* 0x0000000103037812 */ /* 0x000fc800078ef810 */
[----:B------:R-:W-:-:S04]  /*0e10*/  LOP3.LUT R3, R3, R14, RZ, 0xc0, !PT ;  /* 0x0000000e03037212 */ /* 0x000fc800078ec0ff */
[----:B------:R-:W-:-:S04]  /*0e20*/  IADD3 R3, PT, PT, R16, R3, RZ ;  /* 0x0000000310037210 */ /* 0x000fc80007ffe0ff */
[----:B------:R-:W-:Y:S01]  /*0e30*/  LOP3.LUT R0, R3, R0, RZ, 0xfc, !PT ;  /* 0x0000000003007212 */ /* 0x000fe200078efcff */
[----:B------:R-:W-:Y:S06]  /*0e40*/  BRA `(.L_x_18) ;  /* 0x0000000000107947 */ /* 0x000fec0003800000 */
.L_x_17:
[----:B------:R-:W-:-:S04]  /*0e50*/  LOP3.LUT R0, R0, 0x80000000, RZ, 0xc0, !PT ;  /* 0x8000000000007812 */ /* 0x000fc800078ec0ff */
[----:B------:R-:W-:Y:S01]  /*0e60*/  LOP3.LUT R0, R0, 0x7f800000, RZ, 0xfc, !PT ;  /* 0x7f80000000007812 */ /* 0x000fe200078efcff */
[----:B------:R-:W-:Y:S06]  /*0e70*/  BRA `(.L_x_18) ;  /* 0x0000000000047947 */ /* 0x000fec0003800000 */
.L_x_16:
[----:B------:R-:W-:-:S07]  /*0e80*/  IMAD R0, R13, 0x800000, R0 ;  /* 0x008000000d007824 */ /* 0x000fce00078e0200 */
.L_x_18:
[----:B------:R-:W-:Y:S05]  /*0e90*/  BSYNC.RECONVERGENT B2 ;  /* 0x0000000000027941 */ /* 0x000fea0003800200 */
.L_x_15:
[----:B------:R-:W-:Y:S05]  /*0ea0*/  BRA `(.L_x_19) ;  /* 0x0000000000207947 */ /* 0x000fea0003800000 */
.L_x_14:
[----:B------:R-:W-:-:S04]  /*0eb0*/  LOP3.LUT R0, R3, 0x80000000, R0, 0x48, !PT ;  /* 0x8000000003007812 */ /* 0x000fc800078e4800 */
[----:B------:R-:W-:Y:S01]  /*0ec0*/  LOP3.LUT R0, R0, 0x7f800000, RZ, 0xfc, !PT ;  /* 0x7f80000000007812 */ /* 0x000fe200078efcff */
[----:B------:R-:W-:Y:S06]  /*0ed0*/  BRA `(.L_x_19) ;  /* 0x0000000000147947 */ /* 0x000fec0003800000 */
.L_x_13:
[----:B------:R-:W-:Y:S01]  /*0ee0*/  LOP3.LUT R0, R3, 0x80000000, R0, 0x48, !PT ;  /* 0x8000000003007812 */ /* 0x000fe200078e4800 */
[----:B------:R-:W-:Y:S06]  /*0ef0*/  BRA `(.L_x_19) ;  /* 0x00000000000c7947 */ /* 0x000fec0003800000 */
.L_x_12:
[----:B------:R-:W0:Y:S01]  /*0f00*/  MUFU.RSQ R0, -QNAN ;  /* 0xffc0000000007908 */ /* 0x000e220000001400 */
[----:B------:R-:W-:Y:S05]  /*0f10*/  BRA `(.L_x_19) ;  /* 0x0000000000047947 */ /* 0x000fea0003800000 */
.L_x_11:
[----:B------:R-:W-:-:S07]  /*0f20*/  FADD.FTZ R0, R0, R3 ;  /* 0x0000000300007221 */ /* 0x000fce0000010000 */
.L_x_19:
[----:B------:R-:W-:Y:S05]  /*0f30*/  BSYNC.RECONVERGENT B1 ;  /* 0x0000000000017941 */ /* 0x000fea0003800200 */
.L_x_9:
[----:B------:R-:W-:-:S04]  /*0f40*/  HFMA2 R13, -RZ, RZ, 0, 0 ;  /* 0x00000000ff0d7431 */ /* 0x000fc800000001ff */
[----:B0-----:R-:W-:Y:S05]  /*0f50*/  RET.REL.NODEC R12 `(_Z21resize_slice_and_cropPfS_PjS0_jjj) ;  /* 0xfffffff00c287950 */ /* 0x001fea0003c3ffff */
.L_x_20:
        /* <DEDUP_REMOVED lines=10> */
.L_x_78:


//--------------------- .text._Z32get_organ_mask_accs_gpu_multiplePKhPjS1_hS1_j --------------------------
	.section	.text._Z32get_organ_mask_accs_gpu_multiplePKhPjS1_hS1_j,"ax",@progbits
	.align	128
        .global         _Z32get_organ_mask_accs_gpu_multiplePKhPjS1_hS1_j
        .type           _Z32get_organ_mask_accs_gpu_multiplePKhPjS1_hS1_j,@function
        .size           _Z32get_organ_mask_accs_gpu_multiplePKhPjS1_hS1_j,(.L_x_81 - _Z32get_organ_mask_accs_gpu_multiplePKhPjS1_hS1_j)
        .other          _Z32get_organ_mask_accs_gpu_multiplePKhPjS1_hS1_j,@"STO_CUDA_ENTRY STV_DEFAULT"
_Z32get_organ_mask_accs_gpu_multiplePKhPjS1_hS1_j:
.text._Z32get_organ_mask_accs_gpu_multiplePKhPjS1_hS1_j:
[----:B------:R-:W-:Y:S08]  /*0000*/  LDC R1, c[0x0][0x37c] ;  /* 0x0000df00ff017b82 */ /* 0x000ff00000000800 */
[----:B------:R-:W0:Y:S01]  /*0010*/  LDC R9, c[0x0][0x3a8] ;  /* 0x0000ea00ff097b82 */ /* 0x000e220000000800 */
[----:B------:R-:W1:Y:S01]  /*0020*/  LDCU.64 UR4, c[0x0][0x388] ;  /* 0x00007100ff0477ac */ /* 0x000e620008000a00 */
[----:B------:R-:W2:Y:S01]  /*0030*/  LDCU.64 UR8, c[0x0][0x358] ;  /* 0x00006b00ff0877ac */ /* 0x000ea20008000a00 */
[----:B-1----:R-:W-:Y:S01]  /*0040*/  MOV R2, UR4 ;  /* 0x0000000400027c02 */ /* 0x002fe20008000f00 */
[----:B------:R-:W-:-:S04]  /*0050*/  IMAD.U32 R3, RZ, RZ, UR5 ;  /* 0x00000005ff037e24 */ /* 0x000fc8000f8e00ff */
[----:B0-----:R-:W-:-:S06]  /*0060*/  IMAD.WIDE.U32 R4, R9, 0x4, R2 ;  /* 0x0000000409047825 */ /* 0x001fcc00078e0002 */
[----:B--2---:R-:W2:Y:S01]  /*0070*/  LDG.E R5, desc[UR8][R4.64] ;  /* 0x0000000804057981 */ /* 0x004ea2000c1e1900 */
[----:B------:R-:W-:Y:S01]  /*0080*/  S2UR UR4, SR_CTAID.Y ;  /* 0x00000000000479c3 */ /* 0x000fe20000002600 */
[----:B------:R-:W0:Y:S01]  /*0090*/  LDCU UR5, c[0x0][0x370] ;  /* 0x00006e00ff0577ac */ /* 0x000e220008000800 */
[----:B------:R-:W1:Y:S06]  /*00a0*/  S2R R7, SR_TID.X ;  /* 0x0000000000077919 */ /* 0x000e6c0000002100 */
[----:B------:R-:W0:Y:S08]  /*00b0*/  S2UR UR6, SR_CTAID.X ;  /* 0x00000000000679c3 */ /* 0x000e300000002500 */
[----:B------:R-:W1:Y:S01]  /*00c0*/  LDC R8, c[0x0][0x360] ;  /* 0x0000d800ff087b82 */ /* 0x000e620000000800 */
[----:B0-----:R-:W-:-:S06]  /*00d0*/  UIMAD UR4, UR4, UR5, UR6 ;  /* 0x00000005040472a4 */ /* 0x001fcc000f8e0206 */
[----:B-1----:R-:W-:-:S05]  /*00e0*/  IMAD R8, R8, UR4, R7 ;  /* 0x0000000408087c24 */ /* 0x002fca000f8e0207 */
[----:B--2---:R-:W-:-:S13]  /*00f0*/  ISETP.GE.U32.AND P0, PT, R8, R5, PT ;  /* 0x000000050800720c */ /* 0x004fda0003f06070 */
[----:B------:R-:W-:Y:S05]  /*0100*/  @P0 EXIT ;  /* 0x000000000000094d */ /* 0x000fea0003800000 */
[----:B------:R-:W0:Y:S02]  /*0110*/  LDCU.64 UR4, c[0x0][0x380] ;  /* 0x00007000ff0477ac */ /* 0x000e240008000a00 */
[----:B0-----:R-:W-:Y:S01]  /*0120*/  IADD3 R4, P0, PT, R8, UR4, RZ ;  /* 0x0000000408047c10 */ /* 0x001fe2000ff1e0ff */
[----:B------:R-:W0:Y:S03]  /*0130*/  LDCU.U8 UR4, c[0x0][0x398] ;  /* 0x00007300ff0477ac */ /* 0x000e260008000000 */
[----:B------:R-:W-:-:S05]  /*0140*/  IADD3.X R5, PT, PT, RZ, UR5, RZ, P0, !PT ;  /* 0x00000005ff057c10 */ /* 0x000fca00087fe4ff */
[----:B------:R-:W2:Y:S01]  /*0150*/  LDG.E.U8 R4, desc[UR8][R4.64] ;  /* 0x0000000804047981 */ /* 0x000ea2000c1e1100 */
[----:B0-----:R-:W-:-:S06]  /*0160*/  UPRMT UR4, UR4, 0x9910, URZ ;  /* 0x0000991004047896 */ /* 0x001fcc00080000ff */
[----:B--2---:R-:W-:-:S13]  /*0170*/  ISETP.NE.AND P0, PT, R4, UR4, PT ;  /* 0x0000000404007c0c */ /* 0x004fda000bf05270 */
[----:B------:R-:W-:Y:S05]  /*0180*/  @P0 EXIT ;  /* 0x000000000000094d */ /* 0x000fea0003800000 */
[----:B------:R-:W0:Y:S01]  /*0190*/  LDC.64 R6, c[0x0][0x390] ;  /* 0x0000e400ff067b82 */ /* 0x000e220000000a00 */
[----:B------:R-:W-:Y:S01]  /*01a0*/  ISETP.NE.AND P0, PT, R9, RZ, PT ;  /* 0x000000ff0900720c */ /* 0x000fe20003f05270 */
[----:B------:R-:W-:Y:S02]  /*01b0*/  HFMA2 R9, -RZ, RZ, 0, 0 ;  /* 0x00000000ff097431 */ /* 0x000fe400000001ff */
[----:B------:R-:W-:-:S10]  /*01c0*/  IMAD.MOV.U32 R0, RZ, RZ, RZ ;  /* 0x000000ffff007224 */ /* 0x000fd400078e00ff */
[----:B------:R-:W-:Y:S05]  /*01d0*/  @!P0 BRA `(.L_x_21) ;  /* 0x0000000000748947 */ /* 0x000fea0003800000 */
[----:B------:R-:W-:Y:S01]  /*01e0*/  BSSY.RECONVERGENT B0, `(.L_x_21) ;  /* 0x000001c000007945 */ /* 0x000fe20003800200 */
[----:B------:R-:W-:Y:S01]  /*01f0*/  IMAD.MOV.U32 R16, RZ, RZ, RZ ;  /* 0x000000ffff107224 */ /* 0x000fe200078e00ff */
[----:B------:R-:W-:Y:S01]  /*0200*/  MOV R0, RZ ;  /* 0x000000ff00007202 */ /* 0x000fe20000000f00 */
[----:B------:R-:W1:Y:S01]  /*0210*/  LDCU.64 UR6, c[0x0][0x388] ;  /* 0x00007100ff0677ac */ /* 0x000e620008000a00 */
[----:B------:R-:W2:Y:S05]  /*0220*/  LDCU UR4, c[0x0][0x3a8] ;  /* 0x00007500ff0477ac */ /* 0x000eaa0008000800 */
.L_x_22:
[----:B------:R-:W-:Y:S01]  /*0230*/  ISETP.NE.AND P0, PT, R16, RZ, PT ;  /* 0x000000ff1000720c */ /* 0x000fe20003f05270 */
[----:B------:R-:W-:Y:S01]  /*0240*/  IMAD.MOV.U32 R9, RZ, RZ, R16 ;  /* 0x000000ffff097224 */ /* 0x000fe200078e0010 */
[----:B-1----:R-:W-:Y:S01]  /*0250*/  MOV R2, UR6 ;  /* 0x0000000600027c02 */ /* 0x002fe20008000f00 */
[----:B------:R-:W-:-:S04]  /*0260*/  IMAD.U32 R3, RZ, RZ, UR7 ;  /* 0x00000007ff037e24 */ /* 0x000fc8000f8e00ff */
[----:B------:R-:W-:-:S06]  /*0270*/  IMAD.WIDE.U32 R14, R9, 0x4, R2 ;  /* 0x00000004090e7825 */ /* 0x000fcc00078e0002 */
[----:B------:R-:W1:Y:S01]  /*0280*/  @P0 LDC.64 R4, c[0x0][0x390] ;  /* 0x0000e400ff040b82 */ /* 0x000e620000000a00 */
[----:B------:R-:W-:Y:S01]  /*0290*/  @P0 IMAD R10, R9, 0x3, RZ ;  /* 0x00000003090a0824 */ /* 0x000fe200078e02ff */
[----:B------:R-:W3:Y:S03]  /*02a0*/  LDG.E R15, desc[UR8][R14.64+0x4] ;  /* 0x000004080e0f7981 */ /* 0x000ee6000c1e1900 */
[C---:B------:R-:W-:Y:S01]  /*02b0*/  @P0 VIADD R13, R10.reuse, 0xfffffffe ;  /* 0xfffffffe0a0d0836 */ /* 0x040fe20000000000 */
[C---:B------:R-:W-:Y:S02]  /*02c0*/  @P0 IADD3 R11, PT, PT, R10.reuse, -0x3, RZ ;  /* 0xfffffffd0a0b0810 */ /* 0x040fe40007ffe0ff */
[----:B------:R-:W-:-:S03]  /*02d0*/  @P0 IADD3 R17, PT, PT, R10, -0x1, RZ ;  /* 0xffffffff0a110810 */ /* 0x000fc60007ffe0ff */
[----:B-1----:R-:W-:-:S04]  /*02e0*/  @P0 IMAD.WIDE.U32 R10, R11, 0x4, R4 ;  /* 0x000000040b0a0825 */ /* 0x002fc800078e0004 */
[--C-:B------:R-:W-:Y:S02]  /*02f0*/  @P0 IMAD.WIDE.U32 R12, R13, 0x4, R4.reuse ;  /* 0x000000040d0c0825 */ /* 0x100fe400078e0004 */
[----:B------:R-:W4:Y:S02]  /*0300*/  @P0 LDG.E R11, desc[UR8][R10.64] ;  /* 0x000000080a0b0981 */ /* 0x000f24000c1e1900 */
[----:B------:R-:W-:Y:S02]  /*0310*/  @P0 IMAD.WIDE.U32 R4, R17, 0x4, R4 ;  /* 0x0000000411040825 */ /* 0x000fe400078e0004 */
[----:B------:R-:W4:Y:S04]  /*0320*/  @P0 LDG.E R12, desc[UR8][R12.64] ;  /* 0x000000080c0c0981 */ /* 0x000f28000c1e1900 */
[----:B------:R-:W5:Y:S01]  /*0330*/  @P0 LDG.E R4, desc[UR8][R4.64] ;  /* 0x0000000804040981 */ /* 0x000f62000c1e1900 */
[----:B------:R-:W-:-:S05]  /*0340*/  VIADD R16, R9, 0x1 ;  /* 0x0000000109107836 */ /* 0x000fca0000000000 */
[----:B--2---:R-:W-:Y:S02]  /*0350*/  ISETP.GE.U32.AND P1, PT, R16, UR4, PT ;  /* 0x0000000410007c0c */ /* 0x004fe4000bf26070 */
[----:B---3--:R-:W-:Y:S02]  /*0360*/  ISETP.GE.U32.AND P2, PT, R8, R15, PT ;  /* 0x0000000f0800720c */ /* 0x008fe40003f46070 */
[----:B----4-:R-:W-:-:S04]  /*0370*/  @P0 IADD3 R17, PT, PT, R12, R11, R0 ;  /* 0x0000000b0c110210 */ /* 0x010fc80007ffe000 */
[----:B-----5:R-:W-:-:S07]  /*0380*/  @P0 IADD3 R0, PT, PT, R4, R17, RZ ;  /* 0x0000001104000210 */ /* 0x020fce0007ffe0ff */
[----:B------:R-:W-:Y:S05]  /*0390*/  @!P1 BRA P2, `(.L_x_22) ;  /* 0xfffffffc00a49947 */ /* 0x000fea000103ffff */
[----:B------:R-:W-:Y:S05]  /*03a0*/  BSYNC.RECONVERGENT B0 ;  /* 0x0000000000007941 */ /* 0x000fea0003800200 */
.L_x_21:
[----:B------:R-:W-:-:S05]  /*03b0*/  IMAD R5, R9, 0x3, RZ ;  /* 0x0000000309057824 */ /* 0x000fca00078e02ff */
[C---:B------:R-:W-:Y:S01]  /*03c0*/  IADD3 R11, PT, PT, R5.reuse, 0x1, RZ ;  /* 0x00000001050b7810 */ /* 0x040fe20007ffe0ff */
[----:B0-----:R-:W-:-:S04]  /*03d0*/  IMAD.WIDE.U32 R4, R5, 0x4, R6 ;  /* 0x0000000405047825 */ /* 0x001fc800078e0006 */
[----:B------:R-:W-:Y:S01]  /*03e0*/  IMAD.WIDE.U32 R6, R11, 0x4, R6 ;  /* 0x000000040b067825 */ /* 0x000fe200078e0006 */
[----:B------:R-:W2:Y:S04]  /*03f0*/  LDG.E R10, desc[UR8][R4.64] ;  /* 0x00000008040a7981 */ /* 0x000ea8000c1e1900 */
[----:B------:R-:W3:Y:S01]  /*0400*/  LDG.E R11, desc[UR8][R6.64] ;  /* 0x00000008060b7981 */ /* 0x000ee2000c1e1900 */
[----:B------:R-:W-:-:S06]  /*0410*/  IMAD.WIDE.U32 R12, R9, 0x4, R2 ;  /* 0x00000004090c7825 */ /* 0x000fcc00078e0002 */
[----:B------:R2:W4:Y:S01]  /*0420*/  LDG.E R13, desc[UR8][R12.64] ;  /* 0x000000080c0d7981 */ /* 0x000522000c1e1900 */
[----:B------:R-:W-:Y:S01]  /*0430*/  MOV R17, 0x1 ;  /* 0x0000000100117802 */ /* 0x000fe20000000f00 */
[----:B--2---:R-:W0:Y:S01]  /*0440*/  I2F.U32.RP R12, R10 ;  /* 0x0000000a000c7306 */ /* 0x004e220000209000 */
[----:B---3--:R-:W-:-:S07]  /*0450*/  IMAD R2, R10, R11, RZ ;  /* 0x0000000b0a027224 */ /* 0x008fce00078e02ff */
[----:B------:R-:W1:Y:S01]  /*0460*/  I2F.U32.RP R9, R2 ;  /* 0x0000000200097306 */ /* 0x000e620000209000 */
[----:B------:R-:W-:Y:S01]  /*0470*/  IADD3 R3, PT, PT, RZ, -R2, RZ ;  /* 0x80000002ff037210 */ /* 0x000fe20007ffe0ff */
[----:B----4-:R-:W-:Y:S01]  /*0480*/  IMAD.IADD R13, R8, 0x1, -R13 ;  /* 0x00000001080d7824 */ /* 0x010fe200078e0a0d */
[----:B------:R-:W-:-:S05]  /*0490*/  ISETP.NE.U32.AND P2, PT, R2, RZ, PT ;  /* 0x000000ff0200720c */ /* 0x000fca0003f45070 */
[----:B0-----:R-:W-:Y:S08]  /*04a0*/  MUFU.RCP R12, R12 ;  /* 0x0000000c000c7308 */ /* 0x001ff00000001000 */
[----:B-1----:R-:W0:Y:S02]  /*04b0*/  MUFU.RCP R9, R9 ;  /* 0x0000000900097308 */ /* 0x002e240000001000 */
[----:B0-----:R-:W-:-:S06]  /*04c0*/  VIADD R14, R9, 0xffffffe ;  /* 0x0ffffffe090e7836 */ /* 0x001fcc0000000000 */
[----:B------:R0:W1:Y:S02]  /*04d0*/  F2I.FTZ.U32.TRUNC.NTZ R15, R14 ;  /* 0x0000000e000f7305 */ /* 0x000064000021f000 */
[----:B0-----:R-:W-:Y:S01]  /*04e0*/  MOV R14, RZ ;  /* 0x000000ff000e7202 */ /* 0x001fe20000000f00 */
[----:B-1----:R-:W-:-:S04]  /*04f0*/  IMAD R3, R3, R15, RZ ;  /* 0x0000000f03037224 */ /* 0x002fc800078e02ff */
[----:B------:R-:W-:-:S04]  /*0500*/  IMAD.HI.U32 R16, R15, R3, R14 ;  /* 0x000000030f107227 */ /* 0x000fc800078e000e */
[----:B------:R-:W-:Y:S02]  /*0510*/  IMAD.MOV R15, RZ, RZ, -R10 ;  /* 0x000000ffff0f7224 */ /* 0x000fe400078e0a0a */
[----:B------:R-:W-:-:S05]  /*0520*/  IMAD.HI.U32 R3, R16, R13, RZ ;  /* 0x0000000d10037227 */ /* 0x000fca00078e00ff */
[----:B------:R-:W-:-:S05]  /*0530*/  IADD3 R8, PT, PT, -R3, RZ, RZ ;  /* 0x000000ff03087210 */ /* 0x000fca0007ffe1ff */
[----:B------:R-:W-:Y:S02]  /*0540*/  IMAD R9, R2, R8, R13 ;  /* 0x0000000802097224 */ /* 0x000fe400078e020d */
[----:B------:R-:W-:-:S03]  /*0550*/  VIADD R8, R12, 0xffffffe ;  /* 0x0ffffffe0c087836 */ /* 0x000fc60000000000 */
[----:B------:R-:W-:-:S13]  /*0560*/  ISETP.GE.U32.AND P0, PT, R9, R2, PT ;  /* 0x000000020900720c */ /* 0x000fda0003f06070 */
[----:B------:R-:W-:Y:S02]  /*0570*/  @P0 IADD3 R9, PT, PT, -R2, R9, RZ ;  /* 0x0000000902090210 */ /* 0x000fe40007ffe1ff */
[----:B------:R-:W-:Y:S02]  /*0580*/  @P0 IADD3 R3, PT, PT, R3, 0x1, RZ ;  /* 0x0000000103030810 */ /* 0x000fe40007ffe0ff */
[----:B------:R-:W-:Y:S02]  /*0590*/  ISETP.GE.U32.AND P1, PT, R9, R2, PT ;  /* 0x000000020900720c */ /* 0x000fe40003f26070 */
[----:B------:R0:W1:Y:S02]  /*05a0*/  F2I.FTZ.U32.TRUNC.NTZ R9, R8 ;  /* 0x0000000800097305 */ /* 0x000064000021f000 */
[----:B0-----:R-:W-:-:S09]  /*05b0*/  MOV R8, RZ ;  /* 0x000000ff00087202 */ /* 0x001fd20000000f00 */
[----:B------:R-:W-:Y:S02]  /*05c0*/  @P1 IADD3 R3, PT, PT, R3, 0x1, RZ ;  /* 0x0000000103031810 */ /* 0x000fe40007ffe0ff */
[----:B------:R-:W-:Y:S01]  /*05d0*/  @!P2 LOP3.LUT R3, RZ, R2, RZ, 0x33, !PT ;  /* 0x00000002ff03a212 */ /* 0x000fe200078e33ff */
[----:B-1----:R-:W-:Y:S01]  /*05e0*/  IMAD R15, R15, R9, RZ ;  /* 0x000000090f0f7224 */ /* 0x002fe200078e02ff */
[----:B------:R-:W-:-:S03]  /*05f0*/  ISETP.NE.U32.AND P2, PT, R10, RZ, PT ;  /* 0x000000ff0a00720c */ /* 0x000fc60003f45070 */
[----:B------:R-:W-:Y:S02]  /*0600*/  IMAD R11, R11, R3, RZ ;  /* 0x000000030b0b7224 */ /* 0x000fe400078e02ff */
[----:B------:R-:W-:-:S03]  /*0610*/  IMAD.HI.U32 R12, R9, R15, R8 ;  /* 0x0000000f090c7227 */ /* 0x000fc600078e0008 */
[----:B------:R-:W-:Y:S01]  /*0620*/  IADD3 R11, PT, PT, -R11, RZ, RZ ;  /* 0x000000ff0b0b7210 */ /* 0x000fe20007ffe1ff */
[----:B------:R-:W-:-:S04]  /*0630*/  IMAD R2, R2, R3, RZ ;  /* 0x0000000302027224 */ /* 0x000fc800078e02ff */
[----:B------:R-:W-:-:S04]  /*0640*/  IMAD R9, R10, R11, R13 ;  /* 0x0000000b0a097224 */ /* 0x000fc800078e020d */
[----:B------:R-:W-:-:S04]  /*0650*/  IMAD.HI.U32 R15, R12, R9, RZ ;  /* 0x000000090c0f7227 */ /* 0x000fc800078e00ff */
[----:B------:R-:W-:-:S04]  /*0660*/  IMAD.MOV R8, RZ, RZ, -R15 ;  /* 0x000000ffff087224 */ /* 0x000fc800078e0a0f */
[----:B------:R-:W-:-:S05]  /*0670*/  IMAD R9, R10, R8, R9 ;  /* 0x000000080a097224 */ /* 0x000fca00078e0209 */
[----:B------:R-:W-:-:S13]  /*0680*/  ISETP.GE.U32.AND P0, PT, R9, R10, PT ;  /* 0x0000000a0900720c */ /* 0x000fda0003f06070 */
[----:B------:R-:W-:Y:S02]  /*0690*/  @P0 IADD3 R9, PT, PT, -R10, R9, RZ ;  /* 0x000000090a090210 */ /* 0x000fe40007ffe1ff */
[----:B------:R-:W-:Y:S02]  /*06a0*/  @P0 IADD3 R15, PT, PT, R15, 0x1, RZ ;  /* 0x000000010f0f0810 */ /* 0x000fe40007ffe0ff */
[-C--:B------:R-:W-:Y:S02]  /*06b0*/  ISETP.GE.U32.AND P1, PT, R9, R10.reuse, PT ;  /* 0x0000000a0900720c */ /* 0x080fe40003f26070 */
[----:B------:R-:W0:Y:S11]  /*06c0*/  LDC.64 R8, c[0x0][0x3a0] ;  /* 0x0000e800ff087b82 */ /* 0x000e360000000a00 */
[----:B------:R-:W-:Y:S01]  /*06d0*/  @P1 VIADD R15, R15, 0x1 ;  /* 0x000000010f0f1836 */ /* 0x000fe20000000000 */
[----:B------:R-:W-:-:S05]  /*06e0*/  @!P2 LOP3.LUT R15, RZ, R10, RZ, 0x33, !PT ;  /* 0x0000000aff0fa212 */ /* 0x000fca00078e33ff */
[----:B------:R-:W-:-:S05]  /*06f0*/  IMAD R2, R10, R15, R2 ;  /* 0x0000000f0a027224 */ /* 0x000fca00078e0202 */
[----:B------:R-:W-:-:S05]  /*0700*/  IADD3 R11, PT, PT, -R2, R13, R0 ;  /* 0x0000000d020b7210 */ /* 0x000fca0007ffe100 */
[----:B0-----:R-:W-:-:S05]  /*0710*/  IMAD.WIDE.U32 R10, R11, 0x4, R8 ;  /* 0x000000040b0a7825 */ /* 0x001fca00078e0008 */
[----:B------:R-:W-:Y:S04]  /*0720*/  REDG.E.ADD.STRONG.GPU desc[UR8][R10.64], R17 ;  /* 0x000000110a00798e */ /* 0x000fe8000c12e108 */
[----:B------:R-:W2:Y:S02]  /*0730*/  LDG.E R2, desc[UR8][R4.64] ;  /* 0x0000000804027981 */ /* 0x000ea4000c1e1900 */
[----:B--2---:R-:W-:-:S05]  /*0740*/  IADD3 R13, PT, PT, R2, R15, R0 ;  /* 0x0000000f020d7210 */ /* 0x004fca0007ffe000 */
[----:B------:R-:W-:-:S05]  /*0750*/  IMAD.WIDE.U32 R12, R13, 0x4, R8 ;  /* 0x000000040d0c7825 */ /* 0x000fca00078e0008 */
[----:B------:R-:W-:Y:S04]  /*0760*/  REDG.E.ADD.STRONG.GPU desc[UR8][R12.64], R17 ;  /* 0x000000110c00798e */ /* 0x000fe8000c12e108 */
[----:B------:R-:W2:Y:S04]  /*0770*/  LDG.E R2, desc[UR8][R4.64] ;  /* 0x0000000804027981 */ /* 0x000ea8000c1e1900 */
[----:B------:R-:W3:Y:S01]  /*0780*/  LDG.E R6, desc[UR8][R6.64] ;  /* 0x0000000806067981 */ /* 0x000ee2000c1e1900 */
[----:B--2---:R-:W-:-:S04]  /*0790*/  IADD3 R3, PT, PT, R2, R3, R0 ;  /* 0x0000000302037210 */ /* 0x004fc80007ffe000 */
[----:B---3--:R-:W-:-:S05]  /*07a0*/  IADD3 R3, PT, PT, R6, R3, RZ ;  /* 0x0000000306037210 */ /* 0x008fca0007ffe0ff */
[----:B------:R-:W-:-:S05]  /*07b0*/  IMAD.WIDE.U32 R8, R3, 0x4, R8 ;  /* 0x0000000403087825 */ /* 0x000fca00078e0008 */
[----:B------:R-:W-:Y:S01]  /*07c0*/  REDG.E.ADD.STRONG.GPU desc[UR8][R8.64], R17 ;  /* 0x000000110800798e */ /* 0x000fe2000c12e108 */
[----:B------:R-:W-:Y:S05]  /*07d0*/  EXIT ;  /* 0x000000000000794d */ /* 0x000fea0003800000 */
.L_x_23:
        /* <DEDUP_REMOVED lines=10> */
.L_x_81:


//--------------------- .text._Z23get_organ_mask_accs_gpuPKhhPj --------------------------
	.section	.text._Z23get_organ_mask_accs_gpuPKhhPj,"ax",@progbits
	.align	128
        .global         _Z23get_organ_mask_accs_gpuPKhhPj
        .type           _Z23get_organ_mask_accs_gpuPKhhPj,@function
        .size           _Z23get_organ_mask_accs_gpuPKhhPj,(.L_x_82 - _Z23get_organ_mask_accs_gpuPKhhPj)
        .other          _Z23get_organ_mask_accs_gpuPKhhPj,@"STO_CUDA_ENTRY STV_DEFAULT"
_Z23get_organ_mask_accs_gpuPKhhPj:
.text._Z23get_organ_mask_accs_gpuPKhhPj:
[----:B------:R-:W-:Y:S01]  /*0000*/  LDC R1, c[0x0][0x37c] ;  /* 0x0000df00ff017b82 */ /* 0x000fe20000000800 */
[----:B------:R-:W0:Y:S07]  /*0010*/  S2R R5, SR_CTAID.X ;  /* 0x0000000000057919 */ /* 0x000e2e0000002500 */
[----:B------:R-:W0:Y:S01]  /*0020*/  S2UR UR5, SR_CTAID.Y ;  /* 0x00000000000579c3 */ /* 0x000e220000002600 */
[----:B------:R-:W1:Y:S01]  /*0030*/  LDCU.64 UR8, c[0x0][0x380] ;  /* 0x00007000ff0877ac */ /* 0x000e620008000a00 */
[----:B------:R-:W2:Y:S01]  /*0040*/  S2R R13, SR_TID.X ;  /* 0x00000000000d7919 */ /* 0x000ea20000002100 */
[----:B------:R-:W3:Y:S05]  /*0050*/  LDCU.64 UR6, c[0x0][0x358] ;  /* 0x00006b00ff0677ac */ /* 0x000eea0008000a00 */
[----:B------:R-:W0:Y:S01]  /*0060*/  LDC R11, c[0x0][0x370] ;  /* 0x0000dc00ff0b7b82 */ /* 0x000e220000000800 */
[----:B------:R-:W4:Y:S07]  /*0070*/  LDCU.U8 UR4, c[0x0][0x388] ;  /* 0x00007100ff0477ac */ /* 0x000f2e0008000000 */
[----:B------:R-:W2:Y:S08]  /*0080*/  LDC R4, c[0x0][0x360] ;  /* 0x0000d800ff047b82 */ /* 0x000eb00000000800 */
[----:B------:R-:W5:Y:S01]  /*0090*/  LDC.64 R6, c[0x0][0x390] ;  /* 0x0000e400ff067b82 */ /* 0x000f620000000a00 */
[----:B0-----:R-:W-:-:S04]  /*00a0*/  IMAD R0, R11, UR5, R5 ;  /* 0x000000050b007c24 */ /* 0x001fc8000f8e0205 */
[----:B--2---:R-:W-:-:S05]  /*00b0*/  IMAD R0, R0, R4, R13 ;  /* 0x0000000400007224 */ /* 0x004fca00078e020d */
[----:B-1----:R-:W-:-:S04]  /*00c0*/  IADD3 R2, P0, PT, R0, UR8, RZ ;  /* 0x0000000800027c10 */ /* 0x002fc8000ff1e0ff */
[----:B------:R-:W-:-:S05]  /*00d0*/  IADD3.X R3, PT, PT, RZ, UR9, RZ, P0, !PT ;  /* 0x00000009ff037c10 */ /* 0x000fca00087fe4ff */
[----:B---3--:R-:W2:Y:S01]  /*00e0*/  LDG.E.U8 R2, desc[UR6][R2.64] ;  /* 0x0000000602027981 */ /* 0x008ea2000c1e1100 */
[----:B----4-:R-:W-:Y:S01]  /*00f0*/  UPRMT UR4, UR4, 0x9910, URZ ;  /* 0x0000991004047896 */ /* 0x010fe200080000ff */
[----:B------:R-:W-:Y:S01]  /*0100*/  IADD3 R5, PT, PT, R4, R5, RZ ;  /* 0x0000000504057210 */ /* 0x000fe20007ffe0ff */
[----:B------:R-:W0:Y:S01]  /*0110*/  S2R R0, SR_LANEID ;  /* 0x0000000000007919 */ /* 0x000e220000000000 */
[----:B------:R-:W-:-:S03]  /*0120*/  IADD3 R11, PT, PT, R11, UR5, R4 ;  /* 0x000000050b0b7c10 */ /* 0x000fc6000fffe004 */
[--C-:B-----5:R-:W-:Y:S01]  /*0130*/  IMAD.WIDE.U32 R4, R5, 0x4, R6.reuse ;  /* 0x0000000405047825 */ /* 0x120fe200078e0006 */
[----:B--2---:R-:W-:Y:S01]  /*0140*/  ISETP.NE.AND P0, PT, R2, UR4, PT ;  /* 0x0000000402007c0c */ /* 0x004fe2000bf05270 */
[----:B------:R-:W-:Y:S02]  /*0150*/  VOTEU.ANY UR4, UPT, PT ;  /* 0x0000000000047886 */ /* 0x000fe400038e0100 */
[--C-:B------:R-:W-:Y:S01]  /*0160*/  IMAD.WIDE.U32 R2, R13, 0x4, R6.reuse ;  /* 0x000000040d027825 */ /* 0x100fe200078e0006 */
[----:B------:R-:W-:Y:S01]  /*0170*/  UFLO.U32 UR4, UR4 ;  /* 0x00000004000472bd */ /* 0x000fe200080e0000 */
[----:B------:R-:W-:Y:S02]  /*0180*/  SEL R9, RZ, 0x1, P0 ;  /* 0x00000001ff097807 */ /* 0x000fe40000000000 */
[----:B------:R-:W-:Y:S02]  /*0190*/  IMAD.WIDE.U32 R6, R11, 0x4, R6 ;  /* 0x000000040b067825 */ /* 0x000fe400078e0006 */
[----:B------:R-:W1:Y:S01]  /*01a0*/  REDUX.SUM UR8, R9 ;  /* 0x00000000090873c4 */ /* 0x000e62000000c000 */
[----:B0-----:R-:W-:Y:S01]  /*01b0*/  ISETP.EQ.U32.AND P0, PT, R0, UR4, PT ;  /* 0x0000000400007c0c */ /* 0x001fe2000bf02070 */
[----:B------:R-:W-:Y:S01]  /*01c0*/  REDG.E.ADD.STRONG.GPU desc[UR6][R2.64], R9 ;  /* 0x000000090200798e */ /* 0x000fe2000c12e106 */
[----:B-1----:R-:W-:-:S11]  /*01d0*/  MOV R13, UR8 ;  /* 0x00000008000d7c02 */ /* 0x002fd60008000f00 */
[----:B------:R-:W-:Y:S04]  /*01e0*/  @P0 REDG.E.ADD.STRONG.GPU desc[UR6][R4.64], R13 ;  /* 0x0000000d0400098e */ /* 0x000fe8000c12e106 */
[----:B------:R-:W-:Y:S01]  /*01f0*/  @P0 REDG.E.ADD.STRONG.GPU desc[UR6][R6.64], R13 ;  /* 0x0000000d0600098e */ /* 0x000fe2000c12e106 */
[----:B------:R-:W-:Y:S05]  /*0200*/  EXIT ;  /* 0x000000000000794d */ /* 0x000fea0003800000 */
.L_x_24:
        /* <DEDUP_REMOVED lines=15> */
.L_x_82:


//--------------------- .text._Z22detect_body_bounds_gpuPKbPjjjjjjj --------------------------
	.section	.text._Z22detect_body_bounds_gpuPKbPjjjjjjj,"ax",@progbits
	.align	128
        .global         _Z22detect_body_bounds_gpuPKbPjjjjjjj
        .type           _Z22detect_body_bounds_gpuPKbPjjjjjjj,@function
        .size           _Z22detect_body_bounds_gpuPKbPjjjjjjj,(.L_x_83 - _Z22detect_body_bounds_gpuPKbPjjjjjjj)
        .other          _Z22detect_body_bounds_gpuPKbPjjjjjjj,@"STO_CUDA_ENTRY STV_DEFAULT"
_Z22detect_body_bounds_gpuPKbPjjjjjjj:
.text._Z22detect_body_bounds_gpuPKbPjjjjjjj:
[----:B------:R-:W-:Y:S01]  /*0000*/  LDC R1, c[0x0][0x37c] ;  /* 0x0000df00ff017b82 */ /* 0x000fe20000000800 */
[----:B------:R-:W0:Y:S07]  /*0010*/  S2R R0, SR_TID.X ;  /* 0x0000000000007919 */ /* 0x000e2e0000002100 */
[----:B------:R-:W1:Y:S01]  /*0020*/  LDC R3, c[0x0][0x390] ;  /* 0x0000e400ff037b82 */ /* 0x000e620000000800 */
[----:B------:R-:W2:Y:S01]  /*0030*/  LDCU.64 UR6, c[0x0][0x358] ;  /* 0x00006b00ff0677ac */ /* 0x000ea20008000a00 */
[----:B------:R-:W-:Y:S01]  /*0040*/  BSSY.RECONVERGENT B0, `(.L_x_25) ;  /* 0x0000015000007945 */ /* 0x000fe20003800200 */
[----:B-1----:R-:W-:Y:S01]  /*0050*/  VIADD R13, R3, 0xffffffff ;  /* 0xffffffff030d7836 */ /* 0x002fe20000000000 */
[----:B0-----:R-:W-:-:S02]  /*0060*/  ISETP.NE.AND P0, PT, R0, RZ, PT ;  /* 0x000000ff0000720c */ /* 0x001fc40003f05270 */
[----:B------:R-:W-:-:S11]  /*0070*/  ISETP.GE.U32.AND P1, PT, R0, R3, PT ;  /* 0x000000030000720c */ /* 0x000fd60003f26070 */
[----:B--2---:R-:W-:Y:S05]  /*0080*/  @P0 BRA `(.L_x_26) ;  /* 0x0000000000400947 */ /* 0x004fea0003800000 */
[----:B------:R-:W0:Y:S01]  /*0090*/  S2R R5, SR_CTAID.X ;  /* 0x0000000000057919 */ /* 0x000e220000002500 */
[----:B------:R-:W0:Y:S08]  /*00a0*/  LDC R2, c[0x0][0x398] ;  /* 0x0000e600ff027b82 */ /* 0x000e300000000800 */
[----:B------:R-:W1:Y:S08]  /*00b0*/  LDC.64 R10, c[0x0][0x388] ;  /* 0x0000e200ff0a7b82 */ /* 0x000e700000000a00 */
[----:B------:R-:W2:Y:S01]  /*00c0*/  LDC R12, c[0x0][0x394] ;  /* 0x0000e500ff0c7b82 */ /* 0x000ea20000000800 */
[----:B0-----:R-:W-:-:S02]  /*00d0*/  IMAD.IADD R7, R5, 0x1, R2 ;  /* 0x0000000105077824 */ /* 0x001fc400078e0202 */
[----:B-1----:R-:W-:-:S04]  /*00e0*/  IMAD.WIDE.U32 R4, R5, 0x4, R10 ;  /* 0x0000000405047825 */ /* 0x002fc800078e000a */
[C---:B------:R-:W-:Y:S01]  /*00f0*/  IMAD.IADD R9, R7.reuse, 0x1, R2 ;  /* 0x0000000107097824 */ /* 0x040fe200078e0202 */
[----:B------:R0:W-:Y:S01]  /*0100*/  STG.E desc[UR6][R4.64], RZ ;  /* 0x000000ff04007986 */ /* 0x0001e2000c101906 */
[----:B------:R-:W-:-:S04]  /*0110*/  IMAD.WIDE.U32 R6, R7, 0x4, R10 ;  /* 0x0000000407067825 */ /* 0x000fc800078e000a */
[C---:B------:R-:W-:Y:S01]  /*0120*/  IMAD.IADD R15, R9.reuse, 0x1, R2 ;  /* 0x00000001090f7824 */ /* 0x040fe200078e0202 */
[----:B------:R0:W-:Y:S01]  /*0130*/  STG.E desc[UR6][R6.64], R13 ;  /* 0x0000000d06007986 */ /* 0x0001e2000c101906 */
[----:B------:R-:W-:-:S04]  /*0140*/  IMAD.WIDE.U32 R8, R9, 0x4, R10 ;  /* 0x0000000409087825 */ /* 0x000fc800078e000a */
[----:B------:R-:W-:Y:S01]  /*0150*/  IMAD.WIDE.U32 R10, R15, 0x4, R10 ;  /* 0x000000040f0a7825 */ /* 0x000fe200078e000a */
[----:B------:R0:W-:Y:S03]  /*0160*/  STG.E desc[UR6][R8.64], RZ ;  /* 0x000000ff08007986 */ /* 0x0001e6000c101906 */
[----:B--2---:R-:W-:-:S05]  /*0170*/  VIADD R15, R12, 0xffffffff ;  /* 0xffffffff0c0f7836 */ /* 0x004fca0000000000 */
[----:B------:R0:W-:Y:S02]  /*0180*/  STG.E desc[UR6][R10.64], R15 ;  /* 0x0000000f0a007986 */ /* 0x0001e4000c101906 */
.L_x_26:
[----:B------:R-:W-:Y:S05]  /*0190*/  BSYNC.RECONVERGENT B0 ;  /* 0x0000000000007941 */ /* 0x000fea0003800200 */
.L_x_25:
[----:B------:R-:W-:Y:S04]  /*01a0*/  BSSY.RECONVERGENT B0, `(.L_x_27) ;  /* 0x000011d000007945 */ /* 0x000fe80003800200 */
[----:B------:R-:W-:Y:S05]  /*01b0*/  @P1 BRA `(.L_x_28) ;  /* 0x00000010006c1947 */ /* 0x000fea0003800000 */
[----:B------:R-:W1:Y:S01]  /*01c0*/  LDC R2, c[0x0][0x394] ;  /* 0x0000e500ff027b82 */ /* 0x000e620000000800 */
[----:B------:R-:W-:Y:S01]  /*01d0*/  IMAD.MOV.U32 R21, RZ, RZ, RZ ;  /* 0x000000ffff157224 */ /* 0x000fe200078e00ff */
[----:B-1----:R-:W-:-:S13]  /*01e0*/  ISETP.NE.AND P1, PT, R2, RZ, PT ;  /* 0x000000ff0200720c */ /* 0x002fda0003f25270 */
[----:B------:R-:W-:Y:S05]  /*01f0*/  @!P1 BRA `(.L_x_29) ;  /* 0x0000001000449947 */ /* 0x000fea0003800000 */
[----:B0-----:R-:W0:Y:S01]  /*0200*/  S2R R9, SR_CTAID.X ;  /* 0x0000000000097919 */ /* 0x001e220000002500 */
[C---:B------:R-:W-:Y:S01]  /*0210*/  ISETP.GE.U32.AND P1, PT, R2.reuse, 0x10, PT ;  /* 0x000000100200780c */ /* 0x040fe20003f26070 */
[----:B------:R-:W-:Y:S01]  /*0220*/  IMAD.MOV.U32 R21, RZ, RZ, RZ ;  /* 0x000000ffff157224 */ /* 0x000fe200078e00ff */
[----:B------:R-:W-:Y:S01]  /*0230*/  LOP3.LUT R5, R2, 0xf, RZ, 0xc0, !PT ;  /* 0x0000000f02057812 */ /* 0x000fe200078ec0ff */
[----:B------:R-:W-:Y:S02]  /*0240*/  IMAD.MOV.U32 R7, RZ, RZ, RZ ;  /* 0x000000ffff077224 */ /* 0x000fe400078e00ff */
[----:B0-----:R-:W-:-:S08]  /*0250*/  IMAD R6, R9, R2, RZ ;  /* 0x0000000209067224 */ /* 0x001fd000078e02ff */
[----:B------:R-:W-:Y:S05]  /*0260*/  @!P1 BRA `(.L_x_30) ;  /* 0x0000000800589947 */ /* 0x000fea0003800000 */
[----:B------:R-:W-:Y:S01]  /*0270*/  LOP3.LUT R7, R2, 0xfffffff0, RZ, 0xc0, !PT ;  /* 0xfffffff002077812 */ /* 0x000fe200078ec0ff */
[C---:B------:R-:W-:Y:S01]  /*0280*/  IMAD R23, R6.reuse, R3, R3 ;  /* 0x0000000306177224 */ /* 0x040fe200078e0203 */
[----:B------:R-:W0:Y:S01]  /*0290*/  LDCU.64 UR4, c[0x0][0x380] ;  /* 0x00007000ff0477ac */ /* 0x000e220008000a00 */
[C---:B------:R-:W-:Y:S02]  /*02a0*/  VIADD R10, R6.reuse, 0x2 ;  /* 0x00000002060a7836 */ /* 0x040fe40000000000 */
[C---:B------:R-:W-:Y:S02]  /*02b0*/  VIADD R12, R6.reuse, 0x3 ;  /* 0x00000003060c7836 */ /* 0x040fe40000000000 */
[C---:B------:R-:W-:Y:S02]  /*02c0*/  VIADD R14, R6.reuse, 0x4 ;  /* 0x00000004060e7836 */ /* 0x040fe40000000000 */
[C---:B------:R-:W-:Y:S02]  /*02d0*/  VIADD R16, R6.reuse, 0x5 ;  /* 0x0000000506107836 */ /* 0x040fe40000000000 */
[----:B------:R-:W-:-:S02]  /*02e0*/  VIADD R18, R6, 0x6 ;  /* 0x0000000606127836 */ /* 0x000fc40000000000 */
[C---:B------:R-:W-:Y:S02]  /*02f0*/  VIADD R26, R6.reuse, 0x7 ;  /* 0x00000007061a7836 */ /* 0x040fe40000000000 */
        /* <DEDUP_REMOVED lines=8> */
[--C-:B------:R-:W-:Y:S02]  /*0380*/  IMAD R29, R6, R3, R0.reuse ;  /* 0x00000003061d7224 */ /* 0x100fe400078e0200 */
[----:B------:R-:W-:Y:S02]  /*0390*/  IMAD.MOV.U32 R21, RZ, RZ, RZ ;  /* 0x000000ffff157224 */ /* 0x000fe400078e00ff */
[----:B------:R-:W-:-:S02]  /*03a0*/  IMAD.IADD R8, R23, 0x1, R0 ;  /* 0x0000000117087824 */ /* 0x000fc400078e0200 */
[-CC-:B------:R-:W-:Y:S02]  /*03b0*/  IMAD R10, R10, R3.reuse, R0.reuse ;  /* 0x000000030a0a7224 */ /* 0x180fe400078e0200 */
[-CC-:B------:R-:W-:Y:S02]  /*03c0*/  IMAD R12, R12, R3.reuse, R0.reuse ;  /* 0x000000030c0c7224 */ /* 0x180fe400078e0200 */
[-CC-:B------:R-:W-:Y:S02]  /*03d0*/  IMAD R14, R14, R3.reuse, R0.reuse ;  /* 0x000000030e0e7224 */ /* 0x180fe400078e0200 */
[-CC-:B------:R-:W-:Y:S02]  /*03e0*/  IMAD R16, R16, R3.reuse, R0.reuse ;  /* 0x0000000310107224 */ /* 0x180fe400078e0200 */
[-CC-:B------:R-:W-:Y:S02]  /*03f0*/  IMAD R18, R18, R3.reuse, R0.reuse ;  /* 0x0000000312127224 */ /* 0x180fe400078e0200 */
[----:B------:R-:W-:-:S02]  /*0400*/  IMAD R26, R26, R3, R0 ;  /* 0x000000031a1a7224 */ /* 0x000fc400078e0200 */
[-CC-:B------:R-:W-:Y:S02]  /*0410*/  IMAD R28, R28, R3.reuse, R0.reuse ;  /* 0x000000031c1c7224 */ /* 0x180fe400078e0200 */
[-CC-:B------:R-:W-:Y:S02]  /*0420*/  IMAD R9, R9, R3.reuse, R0.reuse ;  /* 0x0000000309097224 */ /* 0x180fe400078e0200 */
[-CC-:B------:R-:W-:Y:S02]  /*0430*/  IMAD R11, R11, R3.reuse, R0.reuse ;  /* 0x000000030b0b7224 */ /* 0x180fe400078e0200 */
[-CC-:B------:R-:W-:Y:S02]  /*0440*/  IMAD R13, R13, R3.reuse, R0.reuse ;  /* 0x000000030d0d7224 */ /* 0x180fe400078e0200 */
[-CC-:B------:R-:W-:Y:S02]  /*0450*/  IMAD R15, R15, R3.reuse, R0.reuse ;  /* 0x000000030f0f7224 */ /* 0x180fe400078e0200 */
[----:B------:R-:W-:-:S02]  /*0460*/  IMAD R17, R17, R3, R0 ;  /* 0x0000000311117224 */ /* 0x000fc400078e0200 */
[-CC-:B------:R-:W-:Y:S02]  /*0470*/  IMAD R19, R19, R3.reuse, R0.reuse ;  /* 0x0000000313137224 */ /* 0x180fe400078e0200 */
[----:B------:R-:W-:Y:S02]  /*0480*/  IMAD R27, R27, R3, R0 ;  /* 0x000000031b1b7224 */ /* 0x000fe400078e0200 */
[----:B0-----:R-:W-:-:S07]  /*0490*/  IMAD.MOV R4, RZ, RZ, -R7 ;  /* 0x000000ffff047224 */ /* 0x001fce00078e0a07 */
.L_x_31:
[----:B------:R-:W-:-:S05]  /*04a0*/  IADD3 R24, P1, PT, R29, UR4, RZ ;  /* 0x000000041d187c10 */ /* 0x000fca000ff3e0ff */
[----:B------:R-:W-:-:S05]  /*04b0*/  IMAD.X R25, RZ, RZ, UR5, P1 ;  /* 0x00000005ff197e24 */ /* 0x000fca00088e06ff */
[----:B------:R-:W2:Y:S02]  /*04c0*/  LDG.E.U8 R24, desc[UR6][R24.64] ;  /* 0x0000000618187981 */ /* 0x000ea4000c1e1100 */
[----:B--2---:R-:W-:-:S04]  /*04d0*/  ISETP.NE.AND P1, PT, R24, RZ, PT ;  /* 0x000000ff1800720c */ /* 0x004fc80003f25270 */
[----:B------:R-:W-:Y:S02]  /*04e0*/  FSEL R22, RZ, 1, P1 ;  /* 0x3f800000ff167808 */ /* 0x000fe40000800000 */
[----:B------:R-:W-:-:S03]  /*04f0*/  IADD3 R20, P1, PT, R8, UR4, RZ ;  /* 0x0000000408147c10 */ /* 0x000fc6000ff3e0ff */
[----:B------:R-:W-:Y:S02]  /*0500*/  FADD R23, R22, R21 ;  /* 0x0000001516177221 */ /* 0x000fe40000000000 */
        /* <DEDUP_REMOVED lines=85> */
[----:B------:R-:W2:Y:S01]  /*0a60*/  LDG.E.U8 R24, desc[UR6][R24.64] ;  /* 0x0000000618187981 */ /* 0x000ea2000c1e1100 */
[----:B------:R-:W-:Y:S02]  /*0a70*/  VIADD R4, R4, 0x10 ;  /* 0x0000001004047836 */ /* 0x000fe40000000000 */
[C---:B------:R-:W-:Y:S02]  /*0a80*/  IMAD R29, R3.reuse, 0x10, R29 ;  /* 0x00000010031d7824 */ /* 0x040fe400078e021d */
[C---:B------:R-:W-:Y:S02]  /*0a90*/  IMAD R8, R3.reuse, 0x10, R8 ;  /* 0x0000001003087824 */ /* 0x040fe400078e0208 */
[C---:B------:R-:W-:Y:S02]  /*0aa0*/  IMAD R10, R3.reuse, 0x10, R10 ;  /* 0x00000010030a7824 */ /* 0x040fe400078e020a */
[C---:B------:R-:W-:Y:S02]  /*0ab0*/  IMAD R12, R3.reuse, 0x10, R12 ;  /* 0x00000010030c7824 */ /* 0x040fe400078e020c */
[----:B------:R-:W-:-:S02]  /*0ac0*/  IMAD R14, R3, 0x10, R14 ;  /* 0x00000010030e7824 */ /* 0x000fc400078e020e */
[C---:B------:R-:W-:Y:S02]  /*0ad0*/  IMAD R16, R3.reuse, 0x10, R16 ;  /* 0x0000001003107824 */ /* 0x040fe400078e0210 */
        /* <DEDUP_REMOVED lines=9> */
[----:B------:R-:W-:Y:S01]  /*0b70*/  IMAD R27, R3, 0x10, R27 ;  /* 0x00000010031b7824 */ /* 0x000fe200078e021b */
[----:B--2---:R-:W-:-:S04]  /*0b80*/  ISETP.NE.AND P1, PT, R24, RZ, PT ;  /* 0x000000ff1800720c */ /* 0x004fc80003f25270 */
[----:B------:R-:W-:Y:S02]  /*0b90*/  FSEL R21, RZ, 1, P1 ;  /* 0x3f800000ff157808 */ /* 0x000fe40000800000 */
[----:B------:R-:W-:-:S03]  /*0ba0*/  ISETP.NE.AND P1, PT, R4, RZ, PT ;  /* 0x000000ff0400720c */ /* 0x000fc60003f25270 */
[----:B------:R-:W-:-:S10]  /*0bb0*/  FADD R21, R20, R21 ;  /* 0x0000001514157221 */ /* 0x000fd40000000000 */
[----:B------:R-:W-:Y:S05]  /*0bc0*/  @P1 BRA `(.L_x_31) ;  /* 0xfffffff800341947 */ /* 0x000fea000383ffff */
.L_x_30:
[----:B------:R-:W-:-:S13]  /*0bd0*/  ISETP.NE.AND P1, PT, R5, RZ, PT ;  /* 0x000000ff0500720c */ /* 0x000fda0003f25270 */
[----:B------:R-:W-:Y:S05]  /*0be0*/  @!P1 BRA `(.L_x_29) ;  /* 0x0000000400c89947 */ /* 0x000fea0003800000 */
[----:B------:R-:W-:Y:S02]  /*0bf0*/  ISETP.GE.U32.AND P2, PT, R5, 0x8, PT ;  /* 0x000000080500780c */ /* 0x000fe40003f46070 */
[----:B------:R-:W-:-:S04]  /*0c00*/  LOP3.LUT R20, R2, 0x7, RZ, 0xc0, !PT ;  /* 0x0000000702147812 */ /* 0x000fc800078ec0ff */
[----:B------:R-:W-:-:S07]  /*0c10*/  ISETP.NE.AND P1, PT, R20, RZ, PT ;  /* 0x000000ff1400720c */ /* 0x000fce0003f25270 */
[----:B------:R-:W-:Y:S06]  /*0c20*/  @!P2 BRA `(.L_x_32) ;  /* 0x0000000000eca947 */ /* 0x000fec0003800000 */
[----:B------:R-:W0:Y:S01]  /*0c30*/  LDCU.64 UR4, c[0x0][0x380] ;  /* 0x00007000ff0477ac */ /* 0x000e220008000a00 */
[----:B------:R-:W-:-:S04]  /*0c40*/  IMAD.IADD R4, R6, 0x1, R7 ;  /* 0x0000000106047824 */ /* 0x000fc800078e0207 */
[----:B------:R-:W-:-:S04]  /*0c50*/  IMAD R4, R4, R3, R0 ;  /* 0x0000000304047224 */ /* 0x000fc800078e0200 */
[C---:B------:R-:W-:Y:S01]  /*0c60*/  IMAD.IADD R16, R4.reuse, 0x1, R3 ;  /* 0x0000000104107824 */ /* 0x040fe200078e0203 */
[----:B0-----:R-:W-:-:S03]  /*0c70*/  IADD3 R14, P2, PT, R4, UR4, RZ ;  /* 0x00000004040e7c10 */ /* 0x001fc6000ff5e0ff */
[C---:B------:R-:W-:Y:S01]  /*0c80*/  IMAD.IADD R4, R16.reuse, 0x1, R3 ;  /* 0x0000000110047824 */ /* 0x040fe200078e0203 */
[----:B------:R-:W-:Y:S01]  /*0c90*/  IADD3 R16, P3, PT, R16, UR4, RZ ;  /* 0x0000000410107c10 */ /* 0x000fe2000ff7e0ff */
[----:B------:R-:W-:-:S03]  /*0ca0*/  IMAD.X R15, RZ, RZ, UR5, P2 ;  /* 0x00000005ff0f7e24 */ /* 0x000fc600090e06ff */
[C---:B------:R-:W-:Y:S01]  /*0cb0*/  IADD3 R10, P2, PT, R4.reuse, UR4, RZ ;  /* 0x00000004040a7c10 */ /* 0x040fe2000ff5e0ff */
[--C-:B------:R-:W-:Y:S02]  /*0cc0*/  IMAD.IADD R8, R4, 0x1, R3.reuse ;  /* 0x0000000104087824 */ /* 0x100fe400078e0203 */
[----:B------:R-:W-:Y:S01]  /*0cd0*/  IMAD.X R17, RZ, RZ, UR5, P3 ;  /* 0x00000005ff117e24 */ /* 0x000fe200098e06ff */
[----:B------:R0:W2:Y:S01]  /*0ce0*/  LDG.E.U8 R18, desc[UR6][R14.64] ;  /* 0x000000060e127981 */ /* 0x0000a2000c1e1100 */
[----:B------:R-:W-:Y:S01]  /*0cf0*/  IMAD.X R11, RZ, RZ, UR5, P2 ;  /* 0x00000005ff0b7e24 */ /* 0x000fe200090e06ff */
[C---:B------:R-:W-:Y:S01]  /*0d00*/  IADD3 R4, P2, PT, R8.reuse, UR4, RZ ;  /* 0x0000000408047c10 */ /* 0x040fe2000ff5e0ff */
[--C-:B------:R-:W-:Y:S01]  /*0d10*/  IMAD.IADD R8, R8, 0x1, R3.reuse ;  /* 0x0000000108087824 */ /* 0x100fe200078e0203 */
[----:B------:R1:W3:Y:S03]  /*0d20*/  LDG.E.U8 R19, desc[UR6][R16.64] ;  /* 0x0000000610137981 */ /* 0x0002e6000c1e1100 */
[C-C-:B------:R-:W-:Y:S01]  /*0d30*/  IMAD.IADD R22, R8.reuse, 0x1, R3.reuse ;  /* 0x0000000108167824 */ /* 0x140fe200078e0203 */
[----:B------:R-:W4:Y:S01]  /*0d40*/  LDG.E.U8 R10, desc[UR6][R10.64] ;  /* 0x000000060a0a7981 */ /* 0x000f22000c1e1100 */
[----:B------:R-:W-:Y:S01]  /*0d50*/  IMAD.X R5, RZ, RZ, UR5, P2 ;  /* 0x00000005ff057e24 */ /* 0x000fe200090e06ff */
[----:B------:R-:W-:Y:S01]  /*0d60*/  IADD3 R12, P2, PT, R8, UR4, RZ ;  /* 0x00000004080c7c10 */ /* 0x000fe2000ff5e0ff */
[C---:B------:R-:W-:Y:S01]  /*0d70*/  IMAD.IADD R24, R22.reuse, 0x1, R3 ;  /* 0x0000000116187824 */ /* 0x040fe200078e0203 */
[----:B------:R-:W-:-:S02]  /*0d80*/  IADD3 R8, P3, PT, R22, UR4, RZ ;  /* 0x0000000416087c10 */ /* 0x000fc4000ff7e0ff */
[----:B------:R5:W4:Y:S01]  /*0d90*/  LDG.E.U8 R22, desc[UR6][R4.64] ;  /* 0x0000000604167981 */ /* 0x000b22000c1e1100 */
[----:B------:R-:W-:Y:S01]  /*0da0*/  IMAD.X R13, RZ, RZ, UR5, P2 ;  /* 0x00000005ff0d7e24 */ /* 0x000fe200090e06ff */
[C---:B0-----:R-:W-:Y:S01]  /*0db0*/  IADD3 R14, P2, PT, R24.reuse, UR4, RZ ;  /* 0x00000004180e7c10 */ /* 0x041fe2000ff5e0ff */
[----:B------:R-:W-:Y:S02]  /*0dc0*/  IMAD.IADD R24, R24, 0x1, R3 ;  /* 0x0000000118187824 */ /* 0x000fe400078e0203 */
[----:B------:R-:W-:Y:S01]  /*0dd0*/  IMAD.X R9, RZ, RZ, UR5, P3 ;  /* 0x00000005ff097e24 */ /* 0x000fe200098e06ff */
[----:B------:R-:W4:Y:S01]  /*0de0*/  LDG.E.U8 R12, desc[UR6][R12.64] ;  /* 0x000000060c0c7981 */ /* 0x000f22000c1e1100 */
[----:B------:R-:W-:Y:S01]  /*0df0*/  IMAD.X R15, RZ, RZ, UR5, P2 ;  /* 0x00000005ff0f7e24 */ /* 0x000fe200090e06ff */
[----:B-1----:R-:W-:Y:S02]  /*0e00*/  IADD3 R16, P3, PT, R24, UR4, RZ ;  /* 0x0000000418107c10 */ /* 0x002fe4000ff7e0ff */
[----:B------:R0:W4:Y:S03]  /*0e10*/  LDG.E.U8 R8, desc[UR6][R8.64] ;  /* 0x0000000608087981 */ /* 0x000126000c1e1100 */
[----:B------:R-:W-:Y:S01]  /*0e20*/  IMAD.X R17, RZ, RZ, UR5, P3 ;  /* 0x00000005ff117e24 */ /* 0x000fe200098e06ff */
[----:B------:R-:W4:Y:S04]  /*0e30*/  LDG.E.U8 R14, desc[UR6][R14.64] ;  /* 0x000000060e0e7981 */ /* 0x000f28000c1e1100 */
[----:B------:R-:W4:Y:S01]  /*0e40*/  LDG.E.U8 R16, desc[UR6][R16.64] ;  /* 0x0000000610107981 */ /* 0x000f22000c1e1100 */
[----:B------:R-:W-:Y:S01]  /*0e50*/  VIADD R7, R7, 0x8 ;  /* 0x0000000807077836 */ /* 0x000fe20000000000 */
[----:B--2---:R-:W-:-:S02]  /*0e60*/  ISETP.NE.AND P2, PT, R18, RZ, PT ;  /* 0x000000ff1200720c */ /* 0x004fc40003f45270 */
[----:B---3--:R-:W-:Y:S02]  /*0e70*/  ISETP.NE.AND P3, PT, R19, RZ, PT ;  /* 0x000000ff1300720c */ /* 0x008fe40003f65270 */
[----:B-----5:R-:W-:Y:S02]  /*0e80*/  FSEL R4, RZ, 1, P2 ;  /* 0x3f800000ff047808 */ /* 0x020fe40001000000 */
[----:B----4-:R-:W-:Y:S02]  /*0e90*/  ISETP.NE.AND P2, PT, R10, RZ, PT ;  /* 0x000000ff0a00720c */ /* 0x010fe40003f45270 */
[----:B------:R-:W-:Y:S01]  /*0ea0*/  FSEL R5, RZ, 1, P3 ;  /* 0x3f800000ff057808 */ /* 0x000fe20001800000 */
[----:B------:R-:W-:Y:S01]  /*0eb0*/  FADD R4, R21, R4 ;  /* 0x0000000415047221 */ /* 0x000fe20000000000 */
[----:B0-----:R-:W-:Y:S02]  /*0ec0*/  FSEL R9, RZ, 1, P2 ;  /* 0x3f800000ff097808 */ /* 0x001fe40001000000 */
[----:B------:R-:W-:Y:S01]  /*0ed0*/  ISETP.NE.AND P3, PT, R22, RZ, PT ;  /* 0x000000ff1600720c */ /* 0x000fe20003f65270 */
[----:B------:R-:W-:-:S03]  /*0ee0*/  FADD R4, R4, R5 ;  /* 0x0000000504047221 */ /* 0x000fc60000000000 */
[----:B------:R-:W-:Y:S01]  /*0ef0*/  FSEL R5, RZ, 1, P3 ;  /* 0x3f800000ff057808 */ /* 0x000fe20001800000 */
[----:B------:R-:W-:Y:S01]  /*0f00*/  FADD R4, R4, R9 ;  /* 0x0000000904047221 */ /* 0x000fe20000000000 */
[----:B------:R-:W-:-:S03]  /*0f10*/  ISETP.NE.AND P2, PT, R12, RZ, PT ;  /* 0x000000ff0c00720c */ /* 0x000fc60003f45270 */
[----:B------:R-:W-:Y:S01]  /*0f20*/  FADD R4, R4, R5 ;  /* 0x0000000504047221 */ /* 0x000fe20000000000 */
[----:B------:R-:W-:Y:S02]  /*0f30*/  ISETP.NE.AND P3, PT, R8, RZ, PT ;  /* 0x000000ff0800720c */ /* 0x000fe40003f65270 */
[----:B------:R-:W-:Y:S02]  /*0f40*/  FSEL R9, RZ, 1, P2 ;  /* 0x3f800000ff097808 */ /* 0x000fe40001000000 */
[----:B------:R-:W-:Y:S02]  /*0f50*/  ISETP.NE.AND P2, PT, R14, RZ, PT ;  /* 0x000000ff0e00720c */ /* 0x000fe40003f45270 */
[----:B------:R-:W-:Y:S01]  /*0f60*/  FSEL R5, RZ, 1, P3 ;  /* 0x3f800000ff057808 */ /* 0x000fe20001800000 */
[----:B------:R-:W-:Y:S01]  /*0f70*/  FADD R4, R4, R9 ;  /* 0x0000000904047221 */ /* 0x000fe20000000000 */
[----:B------:R-:W-:Y:S02]  /*0f80*/  ISETP.NE.AND P3, PT, R16, RZ, PT ;  /* 0x000000ff1000720c */ /* 0x000fe40003f65270 */
[----:B------:R-:W-:Y:S01]  /*0f90*/  FSEL R9, RZ, 1, P2 ;  /* 0x3f800000ff097808 */ /* 0x000fe20001000000 */
[----:B------:R-:W-:Y:S01]  /*0fa0*/  FADD R4, R4, R5 ;  /* 0x0000000504047221 */ /* 0x000fe20000000000 */
[----:B------:R-:W-:-:S03]  /*0fb0*/  FSEL R21, RZ, 1, P3 ;  /* 0x3f800000ff157808 */ /* 0x000fc60001800000 */
[----:B------:R-:W-:-:S04]  /*0fc0*/  FADD R4, R4, R9 ;  /* 0x0000000904047221 */ /* 0x000fc80000000000 */
[----:B------:R-:W-:-:S07]  /*0fd0*/  FADD R21, R4, R21 ;  /* 0x0000001504157221 */ /* 0x000fce0000000000 */
.L_x_32:
        /* <DEDUP_REMOVED lines=8> */
[----:B------:R-:W-:-:S04]  /*1060*/  IMAD.IADD R8, R4, 0x1, R3 ;  /* 0x0000000104087824 */ /* 0x000fc800078e0203 */
[----:B------:R-:W-:Y:S01]  /*1070*/  IMAD.IADD R12, R8, 0x1, R3 ;  /* 0x00000001080c7824 */ /* 0x000fe200078e0203 */
[----:B0-----:R-:W-:Y:S02]  /*1080*/  IADD3 R4, P2, PT, R4, UR4, RZ ;  /* 0x0000000404047c10 */ /* 0x001fe4000ff5e0ff */
[----:B------:R-:W-:-:S03]  /*1090*/  IADD3 R8, P3, PT, R8, UR4, RZ ;  /* 0x0000000408087c10 */ /* 0x000fc6000ff7e0ff */
[----:B------:R-:W-:Y:S01]  /*10a0*/  IMAD.X R5, RZ, RZ, UR5, P2 ;  /* 0x00000005ff057e24 */ /* 0x000fe200090e06ff */
[C---:B------:R-:W-:Y:S01]  /*10b0*/  IADD3 R10, P2, PT, R12.reuse, UR4, RZ ;  /* 0x000000040c0a7c10 */ /* 0x040fe2000ff5e0ff */
[----:B------:R-:W-:Y:S02]  /*10c0*/  IMAD.IADD R12, R12, 0x1, R3 ;  /* 0x000000010c0c7824 */ /* 0x000fe400078e0203 */
[----:B------:R-:W-:Y:S01]  /*10d0*/  IMAD.X R9, RZ, RZ, UR5, P3 ;  /* 0x00000005ff097e24 */ /* 0x000fe200098e06ff */
[----:B------:R-:W2:Y:S01]  /*10e0*/  LDG.E.U8 R4, desc[UR6][R4.64] ;  /* 0x0000000604047981 */ /* 0x000ea2000c1e1100 */
[----:B------:R-:W-:Y:S01]  /*10f0*/  IMAD.X R11, RZ, RZ, UR5, P2 ;  /* 0x00000005ff0b7e24 */ /* 0x000fe200090e06ff */
[----:B------:R-:W-:Y:S02]  /*1100*/  IADD3 R12, P3, PT, R12, UR4, RZ ;  /* 0x000000040c0c7c10 */ /* 0x000fe4000ff7e0ff */
[----:B------:R-:W3:Y:S03]  /*1110*/  LDG.E.U8 R8, desc[UR6][R8.64] ;  /* 0x0000000608087981 */ /* 0x000ee6000c1e1100 */
[----:B------:R-:W-:Y:S01]  /*1120*/  IMAD.X R13, RZ, RZ, UR5, P3 ;  /* 0x00000005ff0d7e24 */ /* 0x000fe200098e06ff */
[----:B------:R-:W4:Y:S04]  /*1130*/  LDG.E.U8 R10, desc[UR6][R10.64] ;  /* 0x000000060a0a7981 */ /* 0x000f28000c1e1100 */
[----:B------:R-:W5:Y:S01]  /*1140*/  LDG.E.U8 R12, desc[UR6][R12.64] ;  /* 0x000000060c0c7981 */ /* 0x000f62000c1e1100 */
[----:B------:R-:W-:Y:S01]  /*1150*/  VIADD R7, R7, 0x4 ;  /* 0x0000000407077836 */ /* 0x000fe20000000000 */
[----:B--2---:R-:W-:-:S02]  /*1160*/  ISETP.NE.AND P2, PT, R4, RZ, PT ;  /* 0x000000ff0400720c */ /* 0x004fc40003f45270 */
[----:B---3--:R-:W-:Y:S02]  /*1170*/  ISETP.NE.AND P3, PT, R8, RZ, PT ;  /* 0x000000ff0800720c */ /* 0x008fe40003f65270 */
[----:B------:R-:W-:Y:S02]  /*1180*/  FSEL R14, RZ, 1, P2 ;  /* 0x3f800000ff0e7808 */ /* 0x000fe40001000000 */
[----:B----4-:R-:W-:Y:S02]  /*1190*/  ISETP.NE.AND P2, PT, R10, RZ, PT ;  /* 0x000000ff0a00720c */ /* 0x010fe40003f45270 */
[----:B------:R-:W-:Y:S01]  /*11a0*/  FSEL R5, RZ, 1, P3 ;  /* 0x3f800000ff057808 */ /* 0x000fe20001800000 */
[----:B------:R-:W-:Y:S01]  /*11b0*/  FADD R14, R21, R14 ;  /* 0x0000000e150e7221 */ /* 0x000fe20000000000 */
[----:B-----5:R-:W-:Y:S02]  /*11c0*/  ISETP.NE.AND P3, PT, R12, RZ, PT ;  /* 0x000000ff0c00720c */ /* 0x020fe40003f65270 */
[----:B------:R-:W-:Y:S01]  /*11d0*/  FSEL R4, RZ, 1, P2 ;  /* 0x3f800000ff047808 */ /* 0x000fe20001000000 */
[----:B------:R-:W-:Y:S01]  /*11e0*/  FADD R5, R14, R5 ;  /* 0x000000050e057221 */ /* 0x000fe20000000000 */
[----:B------:R-:W-:-:S03]  /*11f0*/  FSEL R21, RZ, 1, P3 ;  /* 0x3f800000ff157808 */ /* 0x000fc60001800000 */
[----:B------:R-:W-:-:S04]  /*1200*/  FADD R4, R5, R4 ;  /* 0x0000000405047221 */ /* 0x000fc80000000000 */
[----:B------:R-:W-:-:S07]  /*1210*/  FADD R21, R4, R21 ;  /* 0x0000001504157221 */ /* 0x000fce0000000000 */
.L_x_33:
[----:B------:R-:W-:Y:S05]  /*1220*/  @!P1 BRA `(.L_x_29) ;  /* 0x0000000000389947 */ /* 0x000fea0003800000 */
[----:B------:R-:W-:Y:S01]  /*1230*/  IMAD.IADD R6, R6, 0x1, R7 ;  /* 0x0000000106067824 */ /* 0x000fe200078e0207 */
[----:B------:R-:W0:Y:S01]  /*1240*/  LDCU.64 UR4, c[0x0][0x380] ;  /* 0x00007000ff0477ac */ /* 0x000e220008000a00 */
[----:B------:R-:W-:Y:S02]  /*1250*/  IMAD.MOV R2, RZ, RZ, -R2 ;  /* 0x000000ffff027224 */ /* 0x000fe400078e0a02 */
[----:B------:R-:W-:-:S07]  /*1260*/  IMAD R6, R6, R3, R0 ;  /* 0x0000000306067224 */ /* 0x000fce00078e0200 */
.L_x_34:
[----:B0-----:R-:W-:-:S05]  /*1270*/  IADD3 R4, P1, PT, R6, UR4, RZ ;  /* 0x0000000406047c10 */ /* 0x001fca000ff3e0ff */
[----:B------:R-:W-:-:S05]  /*1280*/  IMAD.X R5, RZ, RZ, UR5, P1 ;  /* 0x00000005ff057e24 */ /* 0x000fca00088e06ff */
[----:B------:R-:W2:Y:S01]  /*1290*/  LDG.E.U8 R4, desc[UR6][R4.64] ;  /* 0x0000000604047981 */ /* 0x000ea2000c1e1100 */
[----:B------:R-:W-:Y:S02]  /*12a0*/  VIADD R2, R2, 0x1 ;  /* 0x0000000102027836 */ /* 0x000fe40000000000 */
[----:B------:R-:W-:-:S03]  /*12b0*/  IMAD.IADD R6, R6, 0x1, R3 ;  /* 0x0000000106067824 */ /* 0x000fc600078e0203 */
[----:B------:R-:W-:Y:S02]  /*12c0*/  ISETP.NE.AND P2, PT, R2, RZ, PT ;  /* 0x000000ff0200720c */ /* 0x000fe40003f45270 */
[----:B--2---:R-:W-:-:S04]  /*12d0*/  ISETP.NE.AND P1, PT, R4, RZ, PT ;  /* 0x000000ff0400720c */ /* 0x004fc80003f25270 */
[----:B------:R-:W-:-:S05]  /*12e0*/  FSEL R8, RZ, 1, P1 ;  /* 0x3f800000ff087808 */ /* 0x000fca0000800000 */
[----:B------:R-:W-:Y:S02]  /*12f0*/  FADD R21, R8, R21 ;  /* 0x0000001508157221 */ /* 0x000fe40000000000 */
[----:B------:R-:W-:Y:S05]  /*1300*/  @P2 BRA `(.L_x_34) ;  /* 0xfffffffc00d82947 */ /* 0x000fea000383ffff */
.L_x_29:
[----:B------:R-:W1:Y:S01]  /*1310*/  S2UR UR5, SR_CgaCtaId ;  /* 0x00000000000579c3 */ /* 0x000e620000008800 */
[----:B------:R-:W2:Y:S01]  /*1320*/  F2I.U32.TRUNC.NTZ R21, R21 ;  /* 0x0000001500157305 */ /* 0x000ea2000020f000 */
[----:B------:R-:W-:Y:S02]  /*1330*/  UMOV UR4, 0x400 ;  /* 0x0000040000047882 */ /* 0x000fe40000000000 */
[----:B-1----:R-:W-:-:S06]  /*1340*/  ULEA UR4, UR5, UR4, 0x18 ;  /* 0x0000000405047291 */ /* 0x002fcc000f8ec0ff */
[----:B------:R-:W-:-:S05]  /*1350*/  LEA R2, R0, UR4, 0x2 ;  /* 0x0000000400027c11 */ /* 0x000fca000f8e10ff */
[----:B--2---:R1:W-:Y:S02]  /*1360*/  STS [R2], R21 ;  /* 0x0000001502007388 */ /* 0x0043e40000000800 */
.L_x_28:
[----:B------:R-:W-:Y:S05]  /*1370*/  BSYNC.RECONVERGENT B0 ;  /* 0x0000000000007941 */ /* 0x000fea0003800200 */
.L_x_27:
[----:B------:R-:W2:Y:S01]  /*1380*/  LDCU UR8, c[0x0][0x394] ;  /* 0x00007280ff0877ac */ /* 0x000ea20008000800 */
[----:B------:R-:W-:Y:S01]  /*1390*/  BSSY.RECONVERGENT B0, `(.L_x_35) ;  /* 0x00000fe000007945 */ /* 0x000fe20003800200 */
[----:B--2---:R-:W-:-:S13]  /*13a0*/  ISETP.GE.U32.AND P1, PT, R0, UR8, PT ;  /* 0x0000000800007c0c */ /* 0x004fda000bf26070 */
[----:B------:R-:W-:Y:S05]  /*13b0*/  @P1 BRA `(.L_x_36) ;  /* 0x0000000c00ec1947 */ /* 0x000fea0003800000 */
[----:B------:R-:W-:Y:S01]  /*13c0*/  ISETP.NE.AND P1, PT, R3, RZ, PT ;  /* 0x000000ff0300720c */ /* 0x000fe20003f25270 */
[----:B0-----:R-:W-:-:S12]  /*13d0*/  IMAD.MOV.U32 R5, RZ, RZ, RZ ;  /* 0x000000ffff057224 */ /* 0x001fd800078e00ff */
[----:B------:R-:W-:Y:S05]  /*13e0*/  @!P1 BRA `(.L_x_37) ;  /* 0x0000000c00c49947 */ /* 0x000fea0003800000 */
[----:B------:R-:W0:Y:S01]  /*13f0*/  S2R R7, SR_CTAID.X ;  /* 0x0000000000077919 */ /* 0x000e220000002500 */
[C---:B-1----:R-:W-:Y:S01]  /*1400*/  VIADD R2, R3.reuse, 0xffffffff ;  /* 0xffffffff03027836 */ /* 0x042fe20000000000 */
[----:B------:R-:W-:Y:S01]  /*1410*/  LOP3.LUT R4, R3, 0xf, RZ, 0xc0, !PT ;  /* 0x0000000f03047812 */ /* 0x000fe200078ec0ff */
[----:B------:R-:W-:Y:S02]  /*1420*/  IMAD.MOV.U32 R5, RZ, RZ, RZ ;  /* 0x000000ffff057224 */ /* 0x000fe400078e00ff */
[----:B------:R-:W-:Y:S01]  /*1430*/  IMAD.MOV.U32 R6, RZ, RZ, RZ ;  /* 0x000000ffff067224 */ /* 0x000fe200078e00ff */
[----:B------:R-:W-:Y:S02]  /*1440*/  ISETP.GE.U32.AND P2, PT, R2, 0xf, PT ;  /* 0x0000000f0200780c */ /* 0x000fe40003f46070 */
[----:B------:R-:W-:Y:S01]  /*1450*/  ISETP.NE.AND P1, PT, R4, RZ, PT ;  /* 0x000000ff0400720c */ /* 0x000fe20003f25270 */
[----:B0-----:R-:W-:-:S10]  /*1460*/  IMAD R8, R7, UR8, R0 ;  /* 0x0000000807087c24 */ /* 0x001fd4000f8e0200 */
[----:B------:R-:W-:Y:S05]  /*1470*/  @!P2 BRA `(.L_x_38) ;  /* 0x0000000400e0a947 */ /* 0x000fea0003800000 */
[----:B------:R-:W-:Y:S01]  /*1480*/  LOP3.LUT R6, R3, 0xfffffff0, RZ, 0xc0, !PT ;  /* 0xfffffff003067812 */ /* 0x000fe200078ec0ff */
[----:B------:R-:W-:Y:S01]  /*1490*/  IMAD R7, R8, R3, 0x7 ;  /* 0x0000000708077424 */ /* 0x000fe200078e0203 */
[----:B------:R-:W0:Y:S01]  /*14a0*/  LDCU.64 UR4, c[0x0][0x380] ;  /* 0x00007000ff0477ac */ /* 0x000e220008000a00 */
[----:B------:R-:W-:Y:S02]  /*14b0*/  IMAD.MOV.U32 R5, RZ, RZ, RZ ;  /* 0x000000ffff057224 */ /* 0x000fe400078e00ff */
[----:B------:R-:W-:-:S07]  /*14c0*/  IMAD.MOV R9, RZ, RZ, -R6 ;  /* 0x000000ffff097224 */ /* 0x000fce00078e0a06 */
.L_x_39:
[C---:B0-----:R-:W-:Y:S01]  /*14d0*/  IADD3 R20, P2, PT, R7.reuse, UR4, RZ ;  /* 0x0000000407147c10 */ /* 0x041fe2000ff5e0ff */
[C---:B------:R-:W-:Y:S02]  /*14e0*/  VIADD R10, R7.reuse, 0xfffffff9 ;  /* 0xfffffff9070a7836 */ /* 0x040fe40000000000 */
[C---:B------:R-:W-:Y:S02]  /*14f0*/  VIADD R28, R7.reuse, 0xfffffffa ;  /* 0xfffffffa071c7836 */ /* 0x040fe40000000000 */
[----:B------:R-:W-:Y:S01]  /*1500*/  IMAD.X R21, RZ, RZ, UR5, P2 ;  /* 0x00000005ff157e24 */ /* 0x000fe200090e06ff */
[----:B------:R-:W-:Y:S01]  /*1510*/  IADD3 R10, P2, PT, R10, UR4, RZ ;  /* 0x000000040a0a7c10 */ /* 0x000fe2000ff5e0ff */
[C---:B------:R-:W-:Y:S01]  /*1520*/  VIADD R22, R7.reuse, 0xfffffffb ;  /* 0xfffffffb07167836 */ /* 0x040fe20000000000 */
[----:B------:R-:W-:Y:S01]  /*1530*/  IADD3 R28, P3, PT, R28, UR4, RZ ;  /* 0x000000041c1c7c10 */ /* 0x000fe2000ff7e0ff */
[C---:B------:R-:W-:Y:S01]  /*1540*/  VIADD R16, R7.reuse, 0xfffffffc ;  /* 0xfffffffc07107836 */ /* 0x040fe20000000000 */
[----:B------:R-:W2:Y:S01]  /*1550*/  LDG.E.U8 R20, desc[UR6][R20.64] ;  /* 0x0000000614147981 */ /* 0x000ea2000c1e1100 */
[----:B------:R-:W-:Y:S01]  /*1560*/  IMAD.X R11, RZ, RZ, UR5, P2 ;  /* 0x00000005ff0b7e24 */ /* 0x000fe200090e06ff */
[----:B------:R-:W-:Y:S01]  /*1570*/  IADD3 R22, P2, PT, R22, UR4, RZ ;  /* 0x0000000416167c10 */ /* 0x000fe2000ff5e0ff */
[----:B------:R-:W-:Y:S01]  /*1580*/  IMAD.X R29, RZ, RZ, UR5, P3 ;  /* 0x00000005ff1d7e24 */ /* 0x000fe200098e06ff */
[----:B------:R-:W-:Y:S01]  /*1590*/  IADD3 R16, P3, PT, R16, UR4, RZ ;  /* 0x0000000410107c10 */ /* 0x000fe2000ff7e0ff */
[----:B------:R-:W-:Y:S01]  /*15a0*/  VIADD R14, R7, 0xfffffffd ;  /* 0xfffffffd070e7836 */ /* 0x000fe20000000000 */
[----:B------:R0:W3:Y:S01]  /*15b0*/  LDG.E.U8 R2, desc[UR6][R10.64] ;  /* 0x000000060a027981 */ /* 0x0000e2000c1e1100 */
[----:B------:R-:W-:-:S02]  /*15c0*/  IMAD.X R23, RZ, RZ, UR5, P2 ;  /* 0x00000005ff177e24 */ /* 0x000fc400090e06ff */
[C---:B------:R-:W-:Y:S01]  /*15d0*/  VIADD R12, R7.reuse, 0xfffffffe ;  /* 0xfffffffe070c7836 */ /* 0x040fe20000000000 */
[----:B------:R-:W4:Y:S01]  /*15e0*/  LDG.E.U8 R28, desc[UR6][R28.64] ;  /* 0x000000061c1c7981 */ /* 0x000f22000c1e1100 */
[----:B------:R-:W-:Y:S01]  /*15f0*/  IADD3 R14, P2, PT, R14, UR4, RZ ;  /* 0x000000040e0e7c10 */ /* 0x000fe2000ff5e0ff */
[----:B------:R-:W-:Y:S02]  /*1600*/  IMAD.X R17, RZ, RZ, UR5, P3 ;  /* 0x00000005ff117e24 */ /* 0x000fe400098e06ff */
[----:B------:R1:W5:Y:S01]  /*1610*/  LDG.E.U8 R27, desc[UR6][R22.64] ;  /* 0x00000006161b7981 */ /* 0x000362000c1e1100 */
[C---:B------:R-:W-:Y:S01]  /*1620*/  VIADD R18, R7.reuse, 0xffffffff ;  /* 0xffffffff07127836 */ /* 0x040fe20000000000 */
[----:B------:R-:W-:Y:S01]  /*1630*/  IADD3 R12, P3, PT, R12, UR4, RZ ;  /* 0x000000040c0c7c10 */ /* 0x000fe2000ff7e0ff */
[----:B------:R-:W-:Y:S01]  /*1640*/  IMAD.X R15, RZ, RZ, UR5, P2 ;  /* 0x00000005ff0f7e24 */ /* 0x000fe200090e06ff */
[----:B------:R1:W2:Y:S01]  /*1650*/  LDG.E.U8 R26, desc[UR6][R16.64] ;  /* 0x00000006101a7981 */ /* 0x0002a2000c1e1100 */
[C---:B0-----:R-:W-:Y:S01]  /*1660*/  VIADD R10, R7.reuse, 0x1 ;  /* 0x00000001070a7836 */ /* 0x041fe20000000000 */
[----:B------:R-:W-:Y:S01]  /*1670*/  IADD3 R18, P2, PT, R18, UR4, RZ ;  /* 0x0000000412127c10 */ /* 0x000fe2000ff5e0ff */
[----:B------:R-:W-:Y:S01]  /*1680*/  IMAD.X R13, RZ, RZ, UR5, P3 ;  /* 0x00000005ff0d7e24 */ /* 0x000fe200098e06ff */
[----:B------:R0:W2:Y:S01]  /*1690*/  LDG.E.U8 R25, desc[UR6][R14.64] ;  /* 0x000000060e197981 */ /* 0x0000a2000c1e1100 */
[C---:B------:R-:W-:Y:S01]  /*16a0*/  VIADD R11, R7.reuse, 0x2 ;  /* 0x00000002070b7836 */ /* 0x040fe20000000000 */
[----:B------:R-:W-:Y:S01]  /*16b0*/  IADD3 R10, P3, PT, R10, UR4, RZ ;  /* 0x000000040a0a7c10 */ /* 0x000fe2000ff7e0ff */
[----:B------:R-:W-:Y:S01]  /*16c0*/  IMAD.X R19, RZ, RZ, UR5, P2 ;  /* 0x00000005ff137e24 */ /* 0x000fe200090e06ff */
[----:B------:R0:W2:Y:S01]  /*16d0*/  LDG.E.U8 R24, desc[UR6][R12.64] ;  /* 0x000000060c187981 */ /* 0x0000a2000c1e1100 */
[----:B-1----:R-:W-:Y:S01]  /*16e0*/  VIADD R23, R7, 0x3 ;  /* 0x0000000307177836 */ /* 0x002fe20000000000 */
[----:B------:R-:W-:Y:S01]  /*16f0*/  IADD3 R22, P2, PT, R11, UR4, RZ ;  /* 0x000000040b167c10 */ /* 0x000fe2000ff5e0ff */
[----:B------:R-:W-:Y:S01]  /*1700*/  IMAD.X R11, RZ, RZ, UR5, P3 ;  /* 0x00000005ff0b7e24 */ /* 0x000fe200098e06ff */
[----:B------:R1:W2:Y:S01]  /*1710*/  LDG.E.U8 R21, desc[UR6][R18.64] ;  /* 0x0000000612157981 */ /* 0x0002a2000c1e1100 */
[----:B------:R-:W-:Y:S01]  /*1720*/  VIADD R17, R7, 0x4 ;  /* 0x0000000407117836 */ /* 0x000fe20000000000 */
[----:B------:R-:W-:Y:S01]  /*1730*/  IADD3 R16, P3, PT, R23, UR4, RZ ;  /* 0x0000000417107c10 */ /* 0x000fe2000ff7e0ff */
[----:B------:R-:W-:-:S02]  /*1740*/  IMAD.X R23, RZ, RZ, UR5, P2 ;  /* 0x00000005ff177e24 */ /* 0x000fc400090e06ff */
[----:B------:R-:W2:Y:S01]  /*1750*/  LDG.E.U8 R11, desc[UR6][R10.64] ;  /* 0x000000060a0b7981 */ /* 0x000ea2000c1e1100 */
[----:B0-----:R-:W-:Y:S01]  /*1760*/  VIADD R15, R7, 0x5 ;  /* 0x00000005070f7836 */ /* 0x001fe20000000000 */
[----:B------:R-:W-:Y:S01]  /*1770*/  IADD3 R14, P2, PT, R17, UR4, RZ ;  /* 0x00000004110e7c10 */ /* 0x000fe2000ff5e0ff */
[----:B------:R-:W-:Y:S02]  /*1780*/  VIADD R13, R7, 0x6 ;  /* 0x00000006070d7836 */ /* 0x000fe40000000000 */
[----:B------:R-:W-:Y:S01]  /*1790*/  IMAD.X R17, RZ, RZ, UR5, P3 ;  /* 0x00000005ff117e24 */ /* 0x000fe200098e06ff */
[----:B------:R-:W-:Y:S01]  /*17a0*/  IADD3 R12, P3, PT, R15, UR4, RZ ;  /* 0x000000040f0c7c10 */ /* 0x000fe2000ff7e0ff */
[----:B------:R-:W-:Y:S01]  /*17b0*/  IMAD.X R15, RZ, RZ, UR5, P2 ;  /* 0x00000005ff0f7e24 */ /* 0x000fe200090e06ff */
[----:B-1----:R-:W-:Y:S01]  /*17c0*/  IADD3 R18, P2, PT, R13, UR4, RZ ;  /* 0x000000040d127c10 */ /* 0x002fe2000ff5e0ff */
[----:B------:R0:W2:Y:S02]  /*17d0*/  LDG.E.U8 R10, desc[UR6][R22.64] ;  /* 0x00000006160a7981 */ /* 0x0000a4000c1e1100 */
[----:B------:R-:W-:-:S02]  /*17e0*/  IMAD.X R13, RZ, RZ, UR5, P3 ;  /* 0x00000005ff0d7e24 */ /* 0x000fc400098e06ff */
[----:B------:R1:W2:Y:S01]  /*17f0*/  LDG.E.U8 R29, desc[UR6][R16.64] ;  /* 0x00000006101d7981 */ /* 0x0002a2000c1e1100 */
[----:B------:R-:W-:-:S03]  /*1800*/  IMAD.X R19, RZ, RZ, UR5, P2 ;  /* 0x00000005ff137e24 */ /* 0x000fc600090e06ff */
[----:B------:R-:W2:Y:S01]  /*1810*/  LDG.E.U8 R14, desc[UR6][R14.64] ;  /* 0x000000060e0e7981 */ /* 0x000ea2000c1e1100 */
[----:B0-----:R-:W-:-:S03]  /*1820*/  VIADD R22, R7, 0x7 ;  /* 0x0000000707167836 */ /* 0x001fc60000000000 */
[----:B------:R0:W2:Y:S02]  /*1830*/  LDG.E.U8 R12, desc[UR6][R12.64] ;  /* 0x000000060c0c7981 */ /* 0x0000a4000c1e1100 */
[----:B------:R-:W-:Y:S01]  /*1840*/  IADD3 R22, P2, PT, R22, UR4, RZ ;  /* 0x0000000416167c10 */ /* 0x000fe2000ff5e0ff */
[----:B-1----:R-:W-:Y:S01]  /*1850*/  VIADD R16, R7, 0x8 ;  /* 0x0000000807107836 */ /* 0x002fe20000000000 */
[----:B------:R-:W2:Y:S03]  /*1860*/  LDG.E.U8 R18, desc[UR6][R18.64] ;  /* 0x0000000612127981 */ /* 0x000ea6000c1e1100 */
[----:B------:R-:W-:Y:S01]  /*1870*/  IMAD.X R23, RZ, RZ, UR5, P2 ;  /* 0x00000005ff177e24 */ /* 0x000fe200090e06ff */
[----:B------:R-:W-:-:S04]  /*1880*/  IADD3 R16, P2, PT, R16, UR4, RZ ;  /* 0x0000000410107c10 */ /* 0x000fc8000ff5e0ff */
[----:B------:R-:W2:Y:S01]  /*1890*/  LDG.E.U8 R22, desc[UR6][R22.64] ;  /* 0x0000000616167981 */ /* 0x000ea2000c1e1100 */
[----:B------:R-:W-:-:S05]  /*18a0*/  IMAD.X R17, RZ, RZ, UR5, P2 ;  /* 0x00000005ff117e24 */ /* 0x000fca00090e06ff */
[----:B------:R-:W2:Y:S01]  /*18b0*/  LDG.E.U8 R16, desc[UR6][R16.64] ;  /* 0x0000000610107981 */ /* 0x000ea2000c1e1100 */
[----:B------:R-:W-:Y:S02]  /*18c0*/  VIADD R9, R9, 0x10 ;  /* 0x0000001009097836 */ /* 0x000fe40000000000 */
[----:B------:R-:W-:Y:S01]  /*18d0*/  VIADD R7, R7, 0x10 ;  /* 0x0000001007077836 */ /* 0x000fe20000000000 */
[----:B---3--:R-:W-:Y:S02]  /*18e0*/  ISETP.NE.AND P2, PT, R2, RZ, PT ;  /* 0x000000ff0200720c */ /* 0x008fe40003f45270 */
[----:B----4-:R-:W-:Y:S02]  /*18f0*/  ISETP.NE.AND P3, PT, R28, RZ, PT ;  /* 0x000000ff1c00720c */ /* 0x010fe40003f65270 */
[----:B------:R-:W-:Y:S02]  /*1900*/  FSEL R2, RZ, 1, P2 ;  /* 0x3f800000ff027808 */ /* 0x000fe40001000000 */
[----:B-----5:R-:W-:-:S02]  /*1910*/  ISETP.NE.AND P2, PT, R27, RZ, PT ;  /* 0x000000ff1b00720c */ /* 0x020fc40003f45270 */
[----:B0-----:R-:W-:Y:S01]  /*1920*/  FSEL R13, RZ, 1, P3 ;  /* 0x3f800000ff0d7808 */ /* 0x001fe20001800000 */
[----:B------:R-:W-:Y:S01]  /*1930*/  FADD R2, R2, R5 ;  /* 0x0000000502027221 */ /* 0x000fe20000000000 */
[----:B--2---:R-:W-:Y:S02]  /*1940*/  ISETP.NE.AND P3, PT, R26, RZ, PT ;  /* 0x000000ff1a00720c */ /* 0x004fe40003f65270 */
[----:B------:R-:W-:Y:S01]  /*1950*/  FSEL R5, RZ, 1, P2 ;  /* 0x3f800000ff057808 */ /* 0x000fe20001000000 */
[----:B------:R-:W-:Y:S01]  /*1960*/  FADD R2, R2, R13 ;  /* 0x0000000d02027221 */ /* 0x000fe20000000000 */
[----:B------:R-:W-:Y:S02]  /*1970*/  ISETP.NE.AND P2, PT, R25, RZ, PT ;  /* 0x000000ff1900720c */ /* 0x000fe40003f45270 */
[----:B------:R-:W-:Y:S01]  /*1980*/  FSEL R13, RZ, 1, P3 ;  /* 0x3f800000ff0d7808 */ /* 0x000fe20001800000 */
[----:B------:R-:W-:Y:S01]  /*1990*/  FADD R2, R2, R5 ;  /* 0x0000000502027221 */ /* 0x000fe20000000000 */
[----:B------:R-:W-:-:S02]  /*19a0*/  ISETP.NE.AND P3, PT, R24, RZ, PT ;  /* 0x000000ff1800720c */ /* 0x000fc40003f65270 */
[----:B------:R-:W-:Y:S01]  /*19b0*/  FSEL R5, RZ, 1, P2 ;  /* 0x3f800000ff057808 */ /* 0x000fe20001000000 */
[----:B------:R-:W-:Y:S01]  /*19c0*/  FADD R2, R2, R13 ;  /* 0x0000000d02027221 */ /* 0x000fe20000000000 */
[----:B------:R-:W-:Y:S02]  /*19d0*/  ISETP.NE.AND P2, PT, R21, RZ, PT ;  /* 0x000000ff1500720c */ /* 0x000fe40003f45270 */
        /* <DEDUP_REMOVED lines=8> */
[----:B------:R-:W-:Y:S02]  /*1a60*/  FSEL R5, RZ, 1, P2 ;  /* 0x3f800000ff057808 */ /* 0x000fe40001000000 */
[----:B------:R-:W-:Y:S01]  /*1a70*/  ISETP.NE.AND P3, PT, R10, RZ, PT ;  /* 0x000000ff0a00720c */ /* 0x000fe20003f65270 */
[----:B------:R-:W-:Y:S01]  /*1a80*/  FADD R2, R2, R11 ;  /* 0x0000000b02027221 */ /* 0x000fe20000000000 */
[----:B------:R-:W-:-:S03]  /*1a90*/  ISETP.NE.AND P2, PT, R29, RZ, PT ;  /* 0x000000ff1d00720c */ /* 0x000fc60003f45270 */
[----:B------:R-:W-:Y:S01]  /*1aa0*/  FADD R2, R2, R5 ;  /* 0x0000000502027221 */ /* 0x000fe20000000000 */
        /* <DEDUP_REMOVED lines=8> */
[----:B------:R-:W-:Y:S01]  /*1b30*/  FADD R2, R2, R11 ;  /* 0x0000000b02027221 */ /* 0x000fe20000000000 */
[----:B------:R-:W-:Y:S02]  /*1b40*/  ISETP.NE.AND P3, PT, R18, RZ, PT ;  /* 0x000000ff1200720c */ /* 0x000fe40003f65270 */
[----:B------:R-:W-:Y:S01]  /*1b50*/  ISETP.NE.AND P2, PT, R22, RZ, PT ;  /* 0x000000ff1600720c */ /* 0x000fe20003f45270 */
[----:B------:R-:W-:-:S03]  /*1b60*/  FADD R2, R2, R5 ;  /* 0x0000000502027221 */ /* 0x000fc60000000000 */
[----:B------:R-:W-:Y:S02]  /*1b70*/  FSEL R5, RZ, 1, P2 ;  /* 0x3f800000ff057808 */ /* 0x000fe40001000000 */
[----:B------:R-:W-:Y:S02]  /*1b80*/  ISETP.NE.AND P2, PT, R9, RZ, PT ;  /* 0x000000ff0900720c */ /* 0x000fe40003f45270 */
[----:B------:R-:W-:Y:S02]  /*1b90*/  FSEL R11, RZ, 1, P3 ;  /* 0x3f800000ff0b7808 */ /* 0x000fe40001800000 */
[----:B------:R-:W-:-:S03]  /*1ba0*/  ISETP.NE.AND P3, PT, R16, RZ, PT ;  /* 0x000000ff1000720c */ /* 0x000fc60003f65270 */
[----:B------:R-:W-:Y:S01]  /*1bb0*/  FADD R2, R2, R11 ;  /* 0x0000000b02027221 */ /* 0x000fe20000000000 */
[----:B------:R-:W-:-:S03]  /*1bc0*/  FSEL R10, RZ, 1, P3 ;  /* 0x3f800000ff0a7808 */ /* 0x000fc60001800000 */
[----:B------:R-:W-:-:S04]  /*1bd0*/  FADD R5, R2, R5 ;  /* 0x0000000502057221 */ /* 0x000fc80000000000 */
[----:B------:R-:W-:Y:S01]  /*1be0*/  FADD R5, R5, R10 ;  /* 0x0000000a05057221 */ /* 0x000fe20000000000 */
[----:B------:R-:W-:Y:S06]  /*1bf0*/  @P2 BRA `(.L_x_39) ;  /* 0xfffffff800342947 */ /* 0x000fec000383ffff */
.L_x_38:
[----:B------:R-:W-:Y:S05]  /*1c00*/  @!P1 BRA `(.L_x_37) ;  /* 0x0000000400bc9947 */ /* 0x000fea0003800000 */
[----:B------:R-:W-:Y:S02]  /*1c10*/  ISETP.GE.U32.AND P2, PT, R4, 0x8, PT ;  /* 0x000000080400780c */ /* 0x000fe40003f46070 */
[----:B------:R-:W-:-:S04]  /*1c20*/  LOP3.LUT R9, R3, 0x7, RZ, 0xc0, !PT ;  /* 0x0000000703097812 */ /* 0x000fc800078ec0ff */
[----:B------:R-:W-:-:S07]  /*1c30*/  ISETP.NE.AND P1, PT, R9, RZ, PT ;  /* 0x000000ff0900720c */ /* 0x000fce0003f25270 */
[----:B------:R-:W-:Y:S06]  /*1c40*/  @!P2 BRA `(.L_x_40) ;  /* 0x0000000000e8a947 */ /* 0x000fec0003800000 */
[----:B------:R-:W0:Y:S01]  /*1c50*/  LDCU.64 UR4, c[0x0][0x380] ;  /* 0x00007000ff0477ac */ /* 0x000e220008000a00 */
[----:B------:R-:W-:-:S04]  /*1c60*/  IMAD R7, R8, R3, R6 ;  /* 0x0000000308077224 */ /* 0x000fc800078e0206 */
[C---:B------:R-:W-:Y:S02]  /*1c70*/  VIADD R18, R7.reuse, 0x1 ;  /* 0x0000000107127836 */ /* 0x040fe40000000000 */
[C---:B------:R-:W-:Y:S02]  /*1c80*/  VIADD R16, R7.reuse, 0x2 ;  /* 0x0000000207107836 */ /* 0x040fe40000000000 */
[C---:B------:R-:W-:Y:S01]  /*1c90*/  VIADD R12, R7.reuse, 0x3 ;  /* 0x00000003070c7836 */ /* 0x040fe20000000000 */
[----:B0-----:R-:W-:Y:S02]  /*1ca0*/  IADD3 R20, P2, PT, R7, UR4, RZ ;  /* 0x0000000407147c10 */ /* 0x001fe4000ff5e0ff */
[----:B------:R-:W-:-:S03]  /*1cb0*/  IADD3 R16, P3, PT, R16, UR4, RZ ;  /* 0x0000000410107c10 */ /* 0x000fc6000ff7e0ff */
[----:B------:R-:W-:Y:S01]  /*1cc0*/  IMAD.X R21, RZ, RZ, UR5, P2 ;  /* 0x00000005ff157e24 */ /* 0x000fe200090e06ff */
[----:B------:R-:W-:Y:S01]  /*1cd0*/  IADD3 R18, P2, PT, R18, UR4, RZ ;  /* 0x0000000412127c10 */ /* 0x000fe2000ff5e0ff */
[----:B------:R-:W-:-:S03]  /*1ce0*/  VIADD R10, R7, 0x4 ;  /* 0x00000004070a7836 */ /* 0x000fc60000000000 */
[----:B------:R0:W2:Y:S01]  /*1cf0*/  LDG.E.U8 R2, desc[UR6][R20.64] ;  /* 0x0000000614027981 */ /* 0x0000a2000c1e1100 */
[----:B------:R-:W-:Y:S01]  /*1d00*/  IMAD.X R19, RZ, RZ, UR5, P2 ;  /* 0x00000005ff137e24 */ /* 0x000fe200090e06ff */
[----:B------:R-:W-:Y:S01]  /*1d10*/  IADD3 R12, P2, PT, R12, UR4, RZ ;  /* 0x000000040c0c7c10 */ /* 0x000fe2000ff5e0ff */
[----:B------:R-:W-:Y:S01]  /*1d20*/  IMAD.X R17, RZ, RZ, UR5, P3 ;  /* 0x00000005ff117e24 */ /* 0x000fe200098e06ff */
[----:B------:R-:W-:Y:S01]  /*1d30*/  IADD3 R10, P3, PT, R10, UR4, RZ ;  /* 0x000000040a0a7c10 */ /* 0x000fe2000ff7e0ff */
[C---:B------:R-:W-:Y:S01]  /*1d40*/  VIADD R14, R7.reuse, 0x5 ;  /* 0x00000005070e7836 */ /* 0x040fe20000000000 */
[----:B------:R1:W3:Y:S01]  /*1d50*/  LDG.E.U8 R4, desc[UR6][R18.64] ;  /* 0x0000000612047981 */ /* 0x0002e2000c1e1100 */
[----:B------:R-:W-:Y:S02]  /*1d60*/  IMAD.X R13, RZ, RZ, UR5, P2 ;  /* 0x00000005ff0d7e24 */ /* 0x000fe400090e06ff */
[----:B------:R-:W-:Y:S01]  /*1d70*/  VIADD R15, R7, 0x6 ;  /* 0x00000006070f7836 */ /* 0x000fe20000000000 */
[----:B------:R-:W4:Y:S01]  /*1d80*/  LDG.E.U8 R16, desc[UR6][R16.64] ;  /* 0x0000000610107981 */ /* 0x000f22000c1e1100 */
[----:B------:R-:W-:Y:S01]  /*1d90*/  IADD3 R14, P2, PT, R14, UR4, RZ ;  /* 0x000000040e0e7c10 */ /* 0x000fe2000ff5e0ff */
[----:B------:R-:W-:-:S02]  /*1da0*/  IMAD.X R11, RZ, RZ, UR5, P3 ;  /* 0x00000005ff0b7e24 */ /* 0x000fc400098e06ff */
[----:B------:R-:W5:Y:S01]  /*1db0*/  LDG.E.U8 R12, desc[UR6][R12.64] ;  /* 0x000000060c0c7981 */ /* 0x000f62000c1e1100 */
[----:B------:R-:W-:Y:S01]  /*1dc0*/  VIADD R7, R7, 0x7 ;  /* 0x0000000707077836 */ /* 0x000fe20000000000 */
[----:B0-----:R-:W-:Y:S01]  /*1dd0*/  IADD3 R20, P3, PT, R15, UR4, RZ ;  /* 0x000000040f147c10 */ /* 0x001fe2000ff7e0ff */
[----:B------:R-:W-:Y:S01]  /*1de0*/  IMAD.X R15, RZ, RZ, UR5, P2 ;  /* 0x00000005ff0f7e24 */ /* 0x000fe200090e06ff */
[----:B------:R-:W5:Y:S02]  /*1df0*/  LDG.E.U8 R10, desc[UR6][R10.64] ;  /* 0x000000060a0a7981 */ /* 0x000f64000c1e1100 */
[----:B-1----:R-:W-:Y:S01]  /*1e00*/  IADD3 R18, P2, PT, R7, UR4, RZ ;  /* 0x0000000407127c10 */ /* 0x002fe2000ff5e0ff */
[----:B------:R-:W-:Y:S01]  /*1e10*/  IMAD.X R21, RZ, RZ, UR5, P3 ;  /* 0x00000005ff157e24 */ /* 0x000fe200098e06ff */
[----:B------:R-:W5:Y:S03]  /*1e20*/  LDG.E.U8 R14, desc[UR6][R14.64] ;  /* 0x000000060e0e7981 */ /* 0x000f66000c1e1100 */
[----:B------:R-:W-:Y:S01]  /*1e30*/  IMAD.X R19, RZ, RZ, UR5, P2 ;  /* 0x00000005ff137e24 */ /* 0x000fe200090e06ff */
[----:B------:R-:W5:Y:S04]  /*1e40*/  LDG.E.U8 R20, desc[UR6][R20.64] ;  /* 0x0000000614147981 */ /* 0x000f68000c1e1100 */
[----:B------:R-:W5:Y:S01]  /*1e50*/  LDG.E.U8 R18, desc[UR6][R18.64] ;  /* 0x0000000612127981 */ /* 0x000f62000c1e1100 */
[----:B------:R-:W-:Y:S01]  /*1e60*/  VIADD R6, R6, 0x8 ;  /* 0x0000000806067836 */ /* 0x000fe20000000000 */
[----:B--2---:R-:W-:-:S04]  /*1e70*/  ISETP.NE.AND P2, PT, R2, RZ, PT ;  /* 0x000000ff0200720c */ /* 0x004fc80003f45270 */
[----:B------:R-:W-:Y:S02]  /*1e80*/  FSEL R2, RZ, 1, P2 ;  /* 0x3f800000ff027808 */ /* 0x000fe40001000000 */
[----:B---3--:R-:W-:-:S03]  /*1e90*/  ISETP.NE.AND P3, PT, R4, RZ, PT ;  /* 0x000000ff0400720c */ /* 0x008fc60003f65270 */
[----:B------:R-:W-:Y:S01]  /*1ea0*/  FADD R2, R5, R2 ;  /* 0x0000000205027221 */ /* 0x000fe20000000000 */
[----:B----4-:R-:W-:Y:S02]  /*1eb0*/  ISETP.NE.AND P2, PT, R16, RZ, PT ;  /* 0x000000ff1000720c */ /* 0x010fe40003f45270 */
[----:B------:R-:W-:Y:S02]  /*1ec0*/  FSEL R7, RZ, 1, P3 ;  /* 0x3f800000ff077808 */ /* 0x000fe40001800000 */
[----:B-----5:R-:W-:Y:S02]  /*1ed0*/  ISETP.NE.AND P3, PT, R12, RZ, PT ;  /* 0x000000ff0c00720c */ /* 0x020fe40003f65270 */
        /* <DEDUP_REMOVED lines=17> */
.L_x_40:
        /* <DEDUP_REMOVED lines=8> */
[C---:B------:R-:W-:Y:S01]  /*2070*/  VIADD R14, R4.reuse, 0x2 ;  /* 0x00000002040e7836 */ /* 0x040fe20000000000 */
[C---:B0-----:R-:W-:Y:S01]  /*2080*/  IADD3 R10, P2, PT, R4.reuse, UR4, RZ ;  /* 0x00000004040a7c10 */ /* 0x041fe2000ff5e0ff */
[----:B------:R-:W-:Y:S01]  /*2090*/  VIADD R4, R4, 0x3 ;  /* 0x0000000304047836 */ /* 0x000fe20000000000 */
[----:B------:R-:W-:-:S03]  /*20a0*/  IADD3 R12, P3, PT, R12, UR4, RZ ;  /* 0x000000040c0c7c10 */ /* 0x000fc6000ff7e0ff */
[----:B------:R-:W-:Y:S01]  /*20b0*/  IMAD.X R11, RZ, RZ, UR5, P2 ;  /* 0x00000005ff0b7e24 */ /* 0x000fe200090e06ff */
[----:B------:R-:W-:Y:S01]  /*20c0*/  IADD3 R14, P2, PT, R14, UR4, RZ ;  /* 0x000000040e0e7c10 */ /* 0x000fe2000ff5e0ff */
[----:B------:R-:W-:Y:S01]  /*20d0*/  IMAD.X R13, RZ, RZ, UR5, P3 ;  /* 0x00000005ff0d7e24 */ /* 0x000fe200098e06ff */
[----:B------:R-:W-:Y:S02]  /*20e0*/  IADD3 R16, P3, PT, R4, UR4, RZ ;  /* 0x0000000404107c10 */ /* 0x000fe4000ff7e0ff */
[----:B------:R-:W2:Y:S01]  /*20f0*/  LDG.E.U8 R10, desc[UR6][R10.64] ;  /* 0x000000060a0a7981 */ /* 0x000ea2000c1e1100 */
[----:B------:R-:W-:-:S03]  /*2100*/  IMAD.X R15, RZ, RZ, UR5, P2 ;  /* 0x00000005ff0f7e24 */ /* 0x000fc600090e06ff */
[----:B------:R-:W3:Y:S01]  /*2110*/  LDG.E.U8 R12, desc[UR6][R12.64] ;  /* 0x000000060c0c7981 */ /* 0x000ee2000c1e1100 */
[----:B------:R-:W-:-:S03]  /*2120*/  IMAD.X R17, RZ, RZ, UR5, P3 ;  /* 0x00000005ff117e24 */ /* 0x000fc600098e06ff */
[----:B------:R-:W4:Y:S04]  /*2130*/  LDG.E.U8 R14, desc[UR6][R14.64] ;  /* 0x000000060e0e7981 */ /* 0x000f28000c1e1100 */
[----:B------:R-:W5:Y:S01]  /*2140*/  LDG.E.U8 R16, desc[UR6][R16.64] ;  /* 0x0000000610107981 */ /* 0x000f62000c1e1100 */
[----:B------:R-:W-:Y:S01]  /*2150*/  VIADD R6, R6, 0x4 ;  /* 0x0000000406067836 */ /* 0x000fe20000000000 */
[----:B--2---:R-:W-:Y:S02]  /*2160*/  ISETP.NE.AND P2, PT, R10, RZ, PT ;  /* 0x000000ff0a00720c */ /* 0x004fe40003f45270 */
[----:B---3--:R-:W-:Y:S02]  /*2170*/  ISETP.NE.AND P3, PT, R12, RZ, PT ;  /* 0x000000ff0c00720c */ /* 0x008fe40003f65270 */
[----:B------:R-:W-:-:S02]  /*2180*/  FSEL R4, RZ, 1, P2 ;  /* 0x3f800000ff047808 */ /* 0x000fc40001000000 */
        /* <DEDUP_REMOVED lines=9> */
.L_x_41:
[----:B------:R-:W-:Y:S05]  /*2220*/  @!P1 BRA `(.L_x_37) ;  /* 0x0000000000349947 */ /* 0x000fea0003800000 */
[----:B------:R-:W-:Y:S01]  /*2230*/  IMAD R8, R8, R3, R6 ;  /* 0x0000000308087224 */ /* 0x000fe200078e0206 */
[----:B------:R-:W0:Y:S01]  /*2240*/  LDCU.64 UR4, c[0x0][0x380] ;  /* 0x00007000ff0477ac */ /* 0x000e220008000a00 */
[----:B------:R-:W-:-:S07]  /*2250*/  IMAD.MOV R2, RZ, RZ, -R2 ;  /* 0x000000ffff027224 */ /* 0x000fce00078e0a02 */
.L_x_42:
[----:B0-----:R-:W-:-:S05]  /*2260*/  IADD3 R6, P1, PT, R8, UR4, RZ ;  /* 0x0000000408067c10 */ /* 0x001fca000ff3e0ff */
[----:B------:R-:W-:-:S05]  /*2270*/  IMAD.X R7, RZ, RZ, UR5, P1 ;  /* 0x00000005ff077e24 */ /* 0x000fca00088e06ff */
[----:B------:R-:W2:Y:S01]  /*2280*/  LDG.E.U8 R6, desc[UR6][R6.64] ;  /* 0x0000000606067981 */ /* 0x000ea2000c1e1100 */
[----:B------:R-:W-:Y:S02]  /*2290*/  VIADD R2, R2, 0x1 ;  /* 0x0000000102027836 */ /* 0x000fe40000000000 */
[----:B------:R-:W-:-:S03]  /*22a0*/  VIADD R8, R8, 0x1 ;  /* 0x0000000108087836 */ /* 0x000fc60000000000 */
[----:B------:R-:W-:Y:S02]  /*22b0*/  ISETP.NE.AND P2, PT, R2, RZ, PT ;  /* 0x000000ff0200720c */ /* 0x000fe40003f45270 */
[----:B--2---:R-:W-:-:S04]  /*22c0*/  ISETP.NE.AND P1, PT, R6, RZ, PT ;  /* 0x000000ff0600720c */ /* 0x004fc80003f25270 */
[----:B------:R-:W-:-:S05]  /*22d0*/  FSEL R4, RZ, 1, P1 ;  /* 0x3f800000ff047808 */ /* 0x000fca0000800000 */
[----:B------:R-:W-:Y:S02]  /*22e0*/  FADD R5, R4, R5 ;  /* 0x0000000504057221 */ /* 0x000fe40000000000 */
[----:B------:R-:W-:Y:S05]  /*22f0*/  @P2 BRA `(.L_x_42) ;  /* 0xfffffffc00d82947 */ /* 0x000fea000383ffff */
.L_x_37:
[----:B------:R-:W0:Y:S01]  /*2300*/  S2UR UR5, SR_CgaCtaId ;  /* 0x00000000000579c3 */ /* 0x000e220000008800 */
[----:B------:R-:W-:Y:S01]  /*2310*/  UMOV UR4, 0x400 ;  /* 0x0000040000047882 */ /* 0x000fe20000000000 */
[----:B------:R-:W2:Y:S01]  /*2320*/  F2I.U32.TRUNC.NTZ R5, R5 ;  /* 0x0000000500057305 */ /* 0x000ea2000020f000 */
[----:B------:R-:W-:-:S04]  /*2330*/  UIADD3 UR4, UPT, UPT, UR4, 0x1000, URZ ;  /* 0x0000100004047890 */ /* 0x000fc8000fffe0ff */
[----:B0-----:R-:W-:-:S06]  /*2340*/  ULEA UR4, UR5, UR4, 0x18 ;  /* 0x0000000405047291 */ /* 0x001fcc000f8ec0ff */
[----:B------:R-:W-:-:S05]  /*2350*/  LEA R0, R0, UR4, 0x2 ;  /* 0x0000000400007c11 */ /* 0x000fca000f8e10ff */
[----:B--2---:R2:W-:Y:S02]  /*2360*/  STS [R0], R5 ;  /* 0x0000000500007388 */ /* 0x0045e40000000800 */
.L_x_36:
[----:B------:R-:W-:Y:S05]  /*2370*/  BSYNC.RECONVERGENT B0 ;  /* 0x0000000000007941 */ /* 0x000fea0003800200 */
.L_x_35:
[----:B------:R-:W-:Y:S06]  /*2380*/  BAR.SYNC.DEFER_BLOCKING 0x0 ;  /* 0x0000000000007b1d */ /* 0x000fec0000010000 */
[----:B------:R-:W-:Y:S05]  /*2390*/  @P0 EXIT ;  /* 0x000000000000094d */ /* 0x000fea0003800000 */
[----:B------:R-:W-:-:S04]  /*23a0*/  VIMNMX.U32 R14, PT, PT, R3, UR8, !PT ;  /* 0x00000008030e7c48 */ /* 0x000fc8000ffe0000 */
[----:B------:R-:W-:-:S13]  /*23b0*/  ISETP.NE.AND P0, PT, R14, RZ, PT ;  /* 0x000000ff0e00720c */ /* 0x000fda0003f05270 */
[----:B------:R-:W-:Y:S05]  /*23c0*/  @!P0 EXIT ;  /* 0x000000000000894d */ /* 0x000fea0003800000 */
[----:B------:R-:W3:Y:S01]  /*23d0*/  S2R R12, SR_CTAID.X ;  /* 0x00000000000c7919 */ /* 0x000ee20000002500 */
[----:B--2---:R-:W3:Y:S01]  /*23e0*/  LDC R0, c[0x0][0x398] ;  /* 0x0000e600ff007b82 */ /* 0x004ee20000000800 */
[----:B------:R-:W-:Y:S01]  /*23f0*/  ISETP.GE.U32.AND P0, PT, R14, 0x4, PT ;  /* 0x000000040e00780c */ /* 0x000fe20003f06070 */
[----:B------:R-:W-:Y:S01]  /*2400*/  USHF.R.U32.HI UR4, URZ, 0x1, UR8 ;  /* 0x00000001ff047899 */ /* 0x000fe20008011608 */
[----:B------:R-:W-:-:S05]  /*2410*/  SHF.R.U32.HI R3, RZ, 0x1, R3 ;  /* 0x00000001ff037819 */ /* 0x000fca0000011603 */
[----:B0-----:R-:W0:Y:S08]  /*2420*/  LDC R9, c[0x0][0x370] ;  /* 0x0000dc00ff097b82 */ /* 0x001e300000000800 */
[----:B------:R-:W2:Y:S01]  /*2430*/  LDC.64 R4, c[0x0][0x388] ;  /* 0x0000e200ff047b82 */ /* 0x000ea20000000a00 */
[--C-:B---3--:R-:W-:Y:S02]  /*2440*/  IMAD R11, R0, 0x2, R12.reuse ;  /* 0x00000002000b7824 */ /* 0x108fe400078e020c */
[----:B0-----:R-:W-:-:S02]  /*2450*/  IMAD R9, R9, 0x2, R12 ;  /* 0x0000000209097824 */ /* 0x001fc400078e020c */
[C-C-:B------:R-:W-:Y:S02]  /*2460*/  IMAD.IADD R7, R11.reuse, 0x1, -R0.reuse ;  /* 0x000000010b077824 */ /* 0x140fe400078e0a00 */
[----:B------:R-:W-:Y:S01]  /*2470*/  IMAD.IADD R15, R11, 0x1, R0 ;  /* 0x000000010b0f7824 */ /* 0x000fe200078e0200 */
[----:B------:R-:W-:Y:S01]  /*2480*/  LOP3.LUT R0, R14, 0x3, RZ, 0xc0, !PT ;  /* 0x000000030e007812 */ /* 0x000fe200078ec0ff */
[----:B--2---:R-:W-:-:S04]  /*2490*/  IMAD.WIDE.U32 R12, R12, 0x4, R4 ;  /* 0x000000040c0c7825 */ /* 0x004fc800078e0004 */
[----:B------:R-:W-:-:S04]  /*24a0*/  IMAD.WIDE.U32 R10, R11, 0x4, R4 ;  /* 0x000000040b0a7825 */ /* 0x000fc800078e0004 */
[----:B------:R-:W-:-:S04]  /*24b0*/  IMAD.WIDE.U32 R8, R9, 0x4, R4 ;  /* 0x0000000409087825 */ /* 0x000fc800078e0004 */
[----:B------:R-:W-:-:S04]  /*24c0*/  IMAD.WIDE.U32 R6, R7, 0x4, R4 ;  /* 0x0000000407067825 */ /* 0x000fc800078e0004 */
[----:B------:R-:W-:-:S04]  /*24d0*/  IMAD.WIDE.U32 R4, R15, 0x4, R4 ;  /* 0x000000040f047825 */ /* 0x000fc800078e0004 */
[----:B------:R-:W-:Y:S01]  /*24e0*/  IMAD.MOV.U32 R15, RZ, RZ, RZ ;  /* 0x000000ffff0f7224 */ /* 0x000fe200078e00ff */
[----:B------:R-:W-:Y:S06]  /*24f0*/  @!P0 BRA `(.L_x_43) ;  /* 0x0000000800988947 */ /* 0x000fec0003800000 */
[----:B------:R-:W0:Y:S01]  /*2500*/  S2R R15, SR_CgaCtaId ;  /* 0x00000000000f7919 */ /* 0x000e220000008800 */
[----:B-1----:R-:W-:Y:S01]  /*2510*/  MOV R2, 0x400 ;  /* 0x0000040000027802 */ /* 0x002fe20000000f00 */
[----:B------:R-:W-:Y:S01]  /*2520*/  IMAD.MOV.U32 R17, RZ, RZ, RZ ;  /* 0x000000ffff117224 */ /* 0x000fe200078e00ff */
[----:B------:R-:W1:Y:S01]  /*2530*/  LDCU UR5, c[0x0][0x39c] ;  /* 0x00007380ff0577ac */ /* 0x000e620008000800 */
[----:B------:R-:W2:Y:S01]  /*2540*/  LDCU UR8, c[0x0][0x3a0] ;  /* 0x00007400ff0877ac */ /* 0x000ea20008000800 */
[----:B------:R-:W3:Y:S01]  /*2550*/  LDCU UR11, c[0x0][0x394] ;  /* 0x00007280ff0b77ac */ /* 0x000ee20008000800 */
[----:B------:R-:W4:Y:S01]  /*2560*/  LDCU UR9, c[0x0][0x3a4] ;  /* 0x00007480ff0977ac */ /* 0x000f220008000800 */
[----:B------:R-:W0:Y:S02]  /*2570*/  LDCU UR10, c[0x0][0x390] ;  /* 0x00007200ff0a77ac */ /* 0x000e240008000800 */
[----:B0-----:R-:W-:Y:S02]  /*2580*/  LEA R2, R15, R2, 0x18 ;  /* 0x000000020f027211 */ /* 0x001fe400078ec0ff */
[----:B-1234-:R-:W-:-:S07]  /*2590*/  LOP3.LUT R15, R14, 0xfffffffc, RZ, 0xc0, !PT ;  /* 0xfffffffc0e0f7812 */ /* 0x01efce00078ec0ff */
.L_x_68:
[----:B0---4-:R-:W0:Y:S01]  /*25a0*/  S2R R21, SR_CgaCtaId ;  /* 0x0000000000157919 */ /* 0x011e220000008800 */
[CC--:B------:R-:W-:Y:S01]  /*25b0*/  ISETP.GE.U32.AND P4, PT, R17.reuse, R3.reuse, PT ;  /* 0x000000031100720c */ /* 0x0c0fe20003f86070 */
[C---:B------:R-:W-:Y:S01]  /*25c0*/  VIADD R19, R17.reuse, 0x1 ;  /* 0x0000000111137836 */ /* 0x040fe20000000000 */
[----:B------:R-:W-:Y:S02]  /*25d0*/  MOV R14, 0x400 ;  /* 0x00000400000e7802 */ /* 0x000fe40000000f00 */
[C---:B------:R-:W-:Y:S02]  /*25e0*/  ISETP.GE.U32.AND P3, PT, R17.reuse, UR4, PT ;  /* 0x0000000411007c0c */ /* 0x040fe4000bf66070 */
[C---:B------:R-:W-:Y:S01]  /*25f0*/  ISETP.GE.U32.AND P5, PT, R17.reuse, UR4, PT ;  /* 0x0000000411007c0c */ /* 0x040fe2000bfa6070 */
[----:B------:R-:W-:Y:S01]  /*2600*/  VIADD R18, R14, 0x1000 ;  /* 0x000010000e127836 */ /* 0x000fe20000000000 */
[C---:B------:R-:W-:Y:S01]  /*2610*/  ISETP.GE.U32.AND P6, PT, R17.reuse, R3, PT ;  /* 0x000000031100720c */ /* 0x040fe20003fc6070 */
[----:B------:R-:W-:Y:S01]  /*2620*/  IMAD R14, R17, 0x4, R2 ;  /* 0x00000004110e7824 */ /* 0x000fe200078e0202 */
[----:B------:R-:W-:-:S02]  /*2630*/  PLOP3.LUT P2, PT, PT, PT, PT, 0x8, 0x80 ;  /* 0x000000000080781c */ /* 0x000fc40003f4e170 */
[----:B------:R-:W-:Y:S02]  /*2640*/  PLOP3.LUT P1, PT, PT, PT, PT, 0x8, 0x80 ;  /* 0x000000000080781c */ /* 0x000fe40003f2e170 */
[----:B------:R-:W-:Y:S01]  /*2650*/  PLOP3.LUT P0, PT, PT, PT, PT, 0x8, 0x80 ;  /* 0x000000000080781c */ /* 0x000fe20003f0e170 */
[----:B------:R-:W-:-:S12]  /*2660*/  @P4 BRA `(.L_x_44) ;  /* 0x0000000000184947 */ /* 0x000fd80003800000 */
[----:B------:R-:W2:Y:S02]  /*2670*/  LDG.E R16, desc[UR6][R12.64] ;  /* 0x000000060c107981 */ /* 0x000ea4000c1e1900 */
[----:B--2---:R-:W-:-:S13]  /*2680*/  ISETP.GT.U32.AND P4, PT, R17, R16, PT ;  /* 0x000000101100720c */ /* 0x004fda0003f84070 */
[----:B------:R-:W-:Y:S05]  /*2690*/  @!P4 BRA `(.L_x_44) ;  /* 0x00000000000cc947 */ /* 0x000fea0003800000 */
[----:B------:R-:W1:Y:S02]  /*26a0*/  LDS R16, [R14] ;  /* 0x000000000e107984 */ /* 0x000e640000000800 */
[----:B-1----:R-:W-:-:S13]  /*26b0*/  ISETP.GE.U32.AND P4, PT, R16, UR5, PT ;  /* 0x0000000510007c0c */ /* 0x002fda000bf86070 */
[----:B------:R1:W-:Y:S02]  /*26c0*/  @!P4 STG.E desc[UR6][R12.64], R17 ;  /* 0x000000110c00c986 */ /* 0x0003e4000c101906 */
.L_x_44:
[----:B0-----:R-:W-:Y:S02]  /*26d0*/  LEA R16, R21, R18, 0x18 ;  /* 0x0000001215107211 */ /* 0x001fe400078ec0ff */
[----:B------:R-:W-:-:S03]  /*26e0*/  ISETP.GE.U32.AND P4, PT, R19, R3, PT ;  /* 0x000000031300720c */ /* 0x000fc60003f86070 */
[----:B------:R-:W-:Y:S01]  /*26f0*/  IMAD R16, R17, 0x4, R16 ;  /* 0x0000000411107824 */ /* 0x000fe200078e0210 */
[----:B------:R-:W-:Y:S09]  /*2700*/  @P3 BRA `(.L_x_45) ;  /* 0x0000000000183947 */ /* 0x000ff20003800000 */
[----:B------:R-:W2:Y:S02]  /*2710*/  LDG.E R18, desc[UR6][R10.64] ;  /* 0x000000060a127981 */ /* 0x000ea4000c1e1900 */
[----:B--2---:R-:W-:-:S13]  /*2720*/  ISETP.GT.U32.AND P3, PT, R17, R18, PT ;  /* 0x000000121100720c */ /* 0x004fda0003f64070 */
[----:B------:R-:W-:Y:S05]  /*2730*/  @!P3 BRA `(.L_x_45) ;  /* 0x00000000000cb947 */ /* 0x000fea0003800000 */
[----:B------:R-:W0:Y:S02]  /*2740*/  LDS R18, [R16] ;  /* 0x0000000010127984 */ /* 0x000e240000000800 */
[----:B0-----:R-:W-:-:S13]  /*2750*/  ISETP.GE.U32.AND P3, PT, R18, UR8, PT ;  /* 0x0000000812007c0c */ /* 0x001fda000bf66070 */
[----:B------:R0:W-:Y:S02]  /*2760*/  @!P3 STG.E desc[UR6][R8.64], R17 ;  /* 0x000000110800b986 */ /* 0x0001e4000c101906 */
.L_x_45:
[----:B------:R-:W-:Y:S01]  /*2770*/  PLOP3.LUT P3, PT, PT, PT, PT, 0x8, 0x80 ;  /* 0x000000000080781c */ /* 0x000fe20003f6e170 */
[----:B------:R-:W-:-:S12]  /*2780*/  @!P6 BRA `(.L_x_46) ;  /* 0x000000000008e947 */ /* 0x000fd80003800000 */
[----:B------:R-:W2:Y:S02]  /*2790*/  LDG.E R18, desc[UR6][R6.64] ;  /* 0x0000000606127981 */ /* 0x000ea4000c1e1900 */
[----:B--2---:R-:W-:-:S13]  /*27a0*/  ISETP.LE.U32.AND P3, PT, R17, R18, PT ;  /* 0x000000121100720c */ /* 0x004fda0003f63070 */
.L_x_46:
[----:B------:R-:W-:Y:S02]  /*27b0*/  ISETP.GE.U32.OR P3, PT, R17, UR10, !P3 ;  /* 0x0000000a11007c0c */ /* 0x000fe4000df66470 */
[----:B------:R-:W-:-:S11]  /*27c0*/  ISETP.GE.U32.AND P6, PT, R19, UR4, PT ;  /* 0x0000000413007c0c */ /* 0x000fd6000bfc6070 */
[----:B------:R-:W-:Y:S05]  /*27d0*/  @P3 BRA `(.L_x_47) ;  /* 0x00000000000c3947 */ /* 0x000fea0003800000 */
[----:B------:R-:W2:Y:S02]  /*27e0*/  LDS R18, [R14] ;  /* 0x000000000e127984 */ /* 0x000ea40000000800 */
[----:B--2---:R-:W-:-:S13]  /*27f0*/  ISETP.GE.U32.AND P3, PT, R18, UR5, PT ;  /* 0x0000000512007c0c */ /* 0x004fda000bf66070 */
[----:B------:R2:W-:Y:S02]  /*2800*/  @!P3 STG.E desc[UR6][R6.64], R17 ;  /* 0x000000110600b986 */ /* 0x0005e4000c101906 */
.L_x_47:
[----:B------:R-:W-:Y:S05]  /*2810*/  @!P5 BRA `(.L_x_48) ;  /* 0x000000000008d947 */ /* 0x000fea0003800000 */
[----:B------:R-:W3:Y:S02]  /*2820*/  LDG.E R18, desc[UR6][R4.64] ;  /* 0x0000000604127981 */ /* 0x000ee4000c1e1900 */
[----:B---3--:R-:W-:-:S13]  /*2830*/  ISETP.LE.U32.AND P2, PT, R17, R18, PT ;  /* 0x000000121100720c */ /* 0x008fda0003f43070 */
.L_x_48:
[----:B------:R-:W-:Y:S02]  /*2840*/  ISETP.GE.U32.OR P2, PT, R17, UR11, !P2 ;  /* 0x0000000b11007c0c */ /* 0x000fe4000d746470 */
[----:B------:R-:W-:-:S11]  /*2850*/  ISETP.GE.U32.AND P3, PT, R19, R3, PT ;  /* 0x000000031300720c */ /* 0x000fd60003f66070 */
[----:B------:R-:W-:Y:S05]  /*2860*/  @P2 BRA `(.L_x_49) ;  /* 0x00000000000c2947 */ /* 0x000fea0003800000 */
[----:B------:R-:W3:Y:S02]  /*2870*/  LDS R18, [R16] ;  /* 0x0000000010127984 */ /* 0x000ee40000000800 */
[----:B---3--:R-:W-:-:S13]  /*2880*/  ISETP.GE.U32.AND P2, PT, R18, UR9, PT ;  /* 0x0000000912007c0c */ /* 0x008fda000bf46070 */
[----:B------:R3:W-:Y:S02]  /*2890*/  @!P2 STG.E desc[UR6][R4.64], R17 ;  /* 0x000000110400a986 */ /* 0x0007e4000c101906 */
.L_x_49:
[----:B------:R-:W-:Y:S05]  /*28a0*/  @P4 BRA `(.L_x_50) ;  /* 0x0000000000184947 */ /* 0x000fea0003800000 */
[----:B------:R-:W4:Y:S02]  /*28b0*/  LDG.E R18, desc[UR6][R12.64] ;  /* 0x000000060c127981 */ /* 0x000f24000c1e1900 */
[----:B----4-:R-:W-:-:S13]  /*28c0*/  ISETP.GE.U32.AND P2, PT, R17, R18, PT ;  /* 0x000000121100720c */ /* 0x010fda0003f46070 */
[----:B------:R-:W-:Y:S05]  /*28d0*/  @!P2 BRA `(.L_x_50) ;  /* 0x00000000000ca947 */ /* 0x000fea0003800000 */
[----:B------:R-:W4:Y:S02]  /*28e0*/  LDS R18, [R14+0x4] ;  /* 0x000004000e127984 */ /* 0x000f240000000800 */
[----:B----4-:R-:W-:-:S13]  /*28f0*/  ISETP.GE.U32.AND P2, PT, R18, UR5, PT ;  /* 0x0000000512007c0c */ /* 0x010fda000bf46070 */
[----:B------:R4:W-:Y:S02]  /*2900*/  @!P2 STG.E desc[UR6][R12.64], R19 ;  /* 0x000000130c00a986 */ /* 0x0009e4000c101906 */
.L_x_50:
[----:B------:R-:W-:Y:S05]  /*2910*/  @P6 BRA `(.L_x_51) ;  /* 0x0000000000186947 */ /* 0x000fea0003800000 */
[----:B------:R-:W5:Y:S02]  /*2920*/  LDG.E R18, desc[UR6][R10.64] ;  /* 0x000000060a127981 */ /* 0x000f64000c1e1900 */
[----:B-----5:R-:W-:-:S13]  /*2930*/  ISETP.GE.U32.AND P2, PT, R17, R18, PT ;  /* 0x000000121100720c */ /* 0x020fda0003f46070 */
[----:B------:R-:W-:Y:S05]  /*2940*/  @!P2 BRA `(.L_x_51) ;  /* 0x00000000000ca947 */ /* 0x000fea0003800000 */
[----:B------:R-:W5:Y:S02]  /*2950*/  LDS R18, [R16+0x4] ;  /* 0x0000040010127984 */ /* 0x000f640000000800 */
[----:B-----5:R-:W-:-:S13]  /*2960*/  ISETP.GE.U32.AND P2, PT, R18, UR8, PT ;  /* 0x0000000812007c0c */ /* 0x020fda000bf46070 */
[----:B------:R0:W-:Y:S02]  /*2970*/  @!P2 STG.E desc[UR6][R8.64], R19 ;  /* 0x000000130800a986 */ /* 0x0001e4000c101906 */
.L_x_51:
[----:B------:R-:W-:Y:S05]  /*2980*/  @!P3 BRA `(.L_x_52) ;  /* 0x000000000008b947 */ /* 0x000fea0003800000 */
[----:B------:R-:W5:Y:S02]  /*2990*/  LDG.E R18, desc[UR6][R6.64] ;  /* 0x0000000606127981 */ /* 0x000f64000c1e1900 */
[----:B-----5:R-:W-:-:S13]  /*29a0*/  ISETP.LT.U32.AND P1, PT, R17, R18, PT ;  /* 0x000000121100720c */ /* 0x020fda0003f21070 */
.L_x_52:
[C---:B------:R-:W-:Y:S02]  /*29b0*/  ISETP.GE.U32.OR P1, PT, R19.reuse, UR10, !P1 ;  /* 0x0000000a13007c0c */ /* 0x040fe4000cf26470 */
[----:B------:R-:W-:-:S11]  /*29c0*/  ISETP.GE.U32.AND P2, PT, R19, UR4, PT ;  /* 0x0000000413007c0c */ /* 0x000fd6000bf46070 */
[----:B------:R-:W-:Y:S05]  /*29d0*/  @P1 BRA `(.L_x_53) ;  /* 0x00000000000c1947 */ /* 0x000fea0003800000 */
[----:B------:R-:W5:Y:S02]  /*29e0*/  LDS R18, [R14+0x4] ;  /* 0x000004000e127984 */ /* 0x000f640000000800 */
[----:B-----5:R-:W-:-:S13]  /*29f0*/  ISETP.GE.U32.AND P1, PT, R18, UR5, PT ;  /* 0x0000000512007c0c */ /* 0x020fda000bf26070 */
[----:B------:R0:W-:Y:S02]  /*2a00*/  @!P1 STG.E desc[UR6][R6.64], R19 ;  /* 0x0000001306009986 */ /* 0x0001e4000c101906 */
.L_x_53:
[----:B------:R-:W-:Y:S05]  /*2a10*/  @!P2 BRA `(.L_x_54) ;  /* 0x000000000008a947 */ /* 0x000fea0003800000 */
[----:B------:R-:W5:Y:S02]  /*2a20*/  LDG.E R18, desc[UR6][R4.64] ;  /* 0x0000000604127981 */ /* 0x000f64000c1e1900 */
[----:B-----5:R-:W-:-:S13]  /*2a30*/  ISETP.LT.U32.AND P0, PT, R17, R18, PT ;  /* 0x000000121100720c */ /* 0x020fda0003f01070 */
.L_x_54:
[----:B------:R-:W-:Y:S01]  /*2a40*/  ISETP.GE.U32.OR P1, PT, R19, UR11, !P0 ;  /* 0x0000000b13007c0c */ /* 0x000fe2000c726470 */
[----:B------:R-:W-:Y:S01]  /*2a50*/  VIADD R21, R17, 0x2 ;  /* 0x0000000211157836 */ /* 0x000fe20000000000 */
[----:B------:R-:W-:-:S11]  /*2a60*/  PLOP3.LUT P0, PT, PT, PT, PT, 0x8, 0x80 ;  /* 0x000000000080781c */ /* 0x000fd60003f0e170 */
[----:B------:R-:W-:Y:S05]  /*2a70*/  @P1 BRA `(.L_x_55) ;  /* 0x00000000000c1947 */ /* 0x000fea0003800000 */
[----:B------:R-:W5:Y:S02]  /*2a80*/  LDS R18, [R16+0x4] ;  /* 0x0000040010127984 */ /* 0x000f640000000800 */
[----:B-----5:R-:W-:-:S13]  /*2a90*/  ISETP.GE.U32.AND P1, PT, R18, UR9, PT ;  /* 0x0000000912007c0c */ /* 0x020fda000bf26070 */
[----:B------:R0:W-:Y:S02]  /*2aa0*/  @!P1 STG.E desc[UR6][R4.64], R19 ;  /* 0x0000001304009986 */ /* 0x0001e4000c101906 */
.L_x_55:
[-C--:B------:R-:W-:Y:S01]  /*2ab0*/  ISETP.GE.U32.AND P4, PT, R21, R3.reuse, PT ;  /* 0x000000031500720c */ /* 0x080fe20003f86070 */
[----:B0---4-:R-:W-:Y:S01]  /*2ac0*/  VIADD R19, R17, 0x3 ;  /* 0x0000000311137836 */ /* 0x011fe20000000000 */
[C---:B------:R-:W-:Y:S02]  /*2ad0*/  ISETP.GE.U32.AND P3, PT, R21.reuse, UR4, PT ;  /* 0x0000000415007c0c */ /* 0x040fe4000bf66070 */
[C---:B------:R-:W-:Y:S02]  /*2ae0*/  ISETP.GE.U32.AND P5, PT, R21.reuse, UR4, PT ;  /* 0x0000000415007c0c */ /* 0x040fe4000bfa6070 */
[----:B------:R-:W-:Y:S02]  /*2af0*/  PLOP3.LUT P2, PT, PT, PT, PT, 0x8, 0x80 ;  /* 0x000000000080781c */ /* 0x000fe40003f4e170 */
[----:B------:R-:W-:Y:S02]  /*2b00*/  PLOP3.LUT P1, PT, PT, PT, PT, 0x8, 0x80 ;  /* 0x000000000080781c */ /* 0x000fe40003f2e170 */
[----:B------:R-:W-:-:S03]  /*2b10*/  ISETP.GE.U32.AND P6, PT, R21, R3, PT ;  /* 0x000000031500720c */ /* 0x000fc60003fc6070 */
[----:B------:R-:W-:Y:S10]  /*2b20*/  @P4 BRA `(.L_x_56) ;  /* 0x0000000000184947 */ /* 0x000ff40003800000 */
[----:B------:R-:W4:Y:S02]  /*2b30*/  LDG.E R18, desc[UR6][R12.64] ;  /* 0x000000060c127981 */ /* 0x000f24000c1e1900 */
[----:B----4-:R-:W-:-:S13]  /*2b40*/  ISETP.GT.U32.AND P4, PT, R21, R18, PT ;  /* 0x000000121500720c */ /* 0x010fda0003f84070 */
[----:B------:R-:W-:Y:S05]  /*2b50*/  @!P4 BRA `(.L_x_56) ;  /* 0x00000000000cc947 */ /* 0x000fea0003800000 */
[----:B------:R-:W0:Y:S02]  /*2b60*/  LDS R18, [R14+0x8] ;  /* 0x000008000e127984 */ /* 0x000e240000000800 */
[----:B0-----:R-:W-:-:S13]  /*2b70*/  ISETP.GE.U32.AND P4, PT, R18, UR5, PT ;  /* 0x0000000512007c0c */ /* 0x001fda000bf86070 */
[----:B------:R0:W-:Y:S02]  /*2b80*/  @!P4 STG.E desc[UR6][R12.64], R21 ;  /* 0x000000150c00c986 */ /* 0x0001e4000c101906 */
.L_x_56:
[----:B------:R-:W-:Y:S01]  /*2b90*/  ISETP.GE.U32.AND P4, PT, R19, R3, PT ;  /* 0x000000031300720c */ /* 0x000fe20003f86070 */
[----:B------:R-:W-:-:S12]  /*2ba0*/  @P3 BRA `(.L_x_57) ;  /* 0x0000000000183947 */ /* 0x000fd80003800000 */
[----:B------:R-:W4:Y:S02]  /*2bb0*/  LDG.E R18, desc[UR6][R10.64] ;  /* 0x000000060a127981 */ /* 0x000f24000c1e1900 */
[----:B----4-:R-:W-:-:S13]  /*2bc0*/  ISETP.GT.U32.AND P3, PT, R21, R18, PT ;  /* 0x000000121500720c */ /* 0x010fda0003f64070 */
[----:B------:R-:W-:Y:S05]  /*2bd0*/  @!P3 BRA `(.L_x_57) ;  /* 0x00000000000cb947 */ /* 0x000fea0003800000 */
[----:B------:R-:W4:Y:S02]  /*2be0*/  LDS R18, [R16+0x8] ;  /* 0x0000080010127984 */ /* 0x000f240000000800 */
[----:B----4-:R-:W-:-:S13]  /*2bf0*/  ISETP.GE.U32.AND P3, PT, R18, UR8, PT ;  /* 0x0000000812007c0c */ /* 0x010fda000bf66070 */
[----:B------:R4:W-:Y:S02]  /*2c00*/  @!P3 STG.E desc[UR6][R8.64], R21 ;  /* 0x000000150800b986 */ /* 0x0009e4000c101906 */
.L_x_57:
[----:B------:R-:W-:Y:S01]  /*2c10*/  PLOP3.LUT P3, PT, PT, PT, PT, 0x8, 0x80 ;  /* 0x000000000080781c */ /* 0x000fe20003f6e170 */
[----:B------:R-:W-:-:S12]  /*2c20*/  @!P6 BRA `(.L_x_58) ;  /* 0x000000000008e947 */ /* 0x000fd80003800000 */
[----:B------:R-:W5:Y:S02]  /*2c30*/  LDG.E R18, desc[UR6][R6.64] ;  /* 0x0000000606127981 */ /* 0x000f64000c1e1900 */
[----:B-----5:R-:W-:-:S13]  /*2c40*/  ISETP.LE.U32.AND P3, PT, R21, R18, PT ;  /* 0x000000121500720c */ /* 0x020fda0003f63070 */
.L_x_58:
[----:B------:R-:W-:Y:S02]  /*2c50*/  ISETP.GE.U32.OR P3, PT, R21, UR10, !P3 ;  /* 0x0000000a15007c0c */ /* 0x000fe4000df66470 */
[----:B------:R-:W-:-:S11]  /*2c60*/  ISETP.GE.U32.AND P6, PT, R19, UR4, PT ;  /* 0x0000000413007c0c */ /* 0x000fd6000bfc6070 */
[----:B------:R-:W-:Y:S05]  /*2c70*/  @P3 BRA `(.L_x_59) ;  /* 0x00000000000c3947 */ /* 0x000fea0003800000 */
[----:B------:R-:W5:Y:S02]  /*2c80*/  LDS R18, [R14+0x8] ;  /* 0x000008000e127984 */ /* 0x000f640000000800 */
[----:B-----5:R-:W-:-:S13]  /*2c90*/  ISETP.GE.U32.AND P3, PT, R18, UR5, PT ;  /* 0x0000000512007c0c */ /* 0x020fda000bf66070 */
[----:B------:R0:W-:Y:S02]  /*2ca0*/  @!P3 STG.E desc[UR6][R6.64], R21 ;  /* 0x000000150600b986 */ /* 0x0001e4000c101906 */
.L_x_59:
[----:B------:R-:W-:Y:S05]  /*2cb0*/  @!P5 BRA `(.L_x_60) ;  /* 0x000000000008d947 */ /* 0x000fea0003800000 */
[----:B------:R-:W5:Y:S02]  /*2cc0*/  LDG.E R18, desc[UR6][R4.64] ;  /* 0x0000000604127981 */ /* 0x000f64000c1e1900 */
[----:B-----5:R-:W-:-:S13]  /*2cd0*/  ISETP.LE.U32.AND P0, PT, R21, R18, PT ;  /* 0x000000121500720c */ /* 0x020fda0003f03070 */
.L_x_60:
[----:B------:R-:W-:Y:S02]  /*2ce0*/  ISETP.GE.U32.OR P0, PT, R21, UR11, !P0 ;  /* 0x0000000b15007c0c */ /* 0x000fe4000c706470 */
[----:B------:R-:W-:-:S11]  /*2cf0*/  ISETP.GE.U32.AND P3, PT, R19, R3, PT ;  /* 0x000000031300720c */ /* 0x000fd60003f66070 */
[----:B------:R-:W-:Y:S05]  /*2d00*/  @P0 BRA `(.L_x_61) ;  /* 0x00000000000c0947 */ /* 0x000fea0003800000 */
[----:B------:R-:W5:Y:S02]  /*2d10*/  LDS R18, [R16+0x8] ;  /* 0x0000080010127984 */ /* 0x000f640000000800 */
[----:B-----5:R-:W-:-:S13]  /*2d20*/  ISETP.GE.U32.AND P0, PT, R18, UR9, PT ;  /* 0x0000000912007c0c */ /* 0x020fda000bf06070 */
[----:B------:R0:W-:Y:S02]  /*2d30*/  @!P0 STG.E desc[UR6][R4.64], R21 ;  /* 0x0000001504008986 */ /* 0x0001e4000c101906 */
.L_x_61:
[----:B------:R-:W-:Y:S05]  /*2d40*/  @P4 BRA `(.L_x_62) ;  /* 0x0000000000184947 */ /* 0x000fea0003800000 */
[----:B------:R-:W5:Y:S02]  /*2d50*/  LDG.E R18, desc[UR6][R12.64] ;  /* 0x000000060c127981 */ /* 0x000f64000c1e1900 */
[----:B-----5:R-:W-:-:S13]  /*2d60*/  ISETP.GT.U32.AND P0, PT, R19, R18, PT ;  /* 0x000000121300720c */ /* 0x020fda0003f04070 */
[----:B------:R-:W-:Y:S05]  /*2d70*/  @!P0 BRA `(.L_x_62) ;  /* 0x00000000000c8947 */ /* 0x000fea0003800000 */
[----:B------:R-:W5:Y:S02]  /*2d80*/  LDS R18, [R14+0xc] ;  /* 0x00000c000e127984 */ /* 0x000f640000000800 */
[----:B-----5:R-:W-:-:S13]  /*2d90*/  ISETP.GE.U32.AND P0, PT, R18, UR5, PT ;  /* 0x0000000512007c0c */ /* 0x020fda000bf06070 */
[----:B------:R0:W-:Y:S02]  /*2da0*/  @!P0 STG.E desc[UR6][R12.64], R19 ;  /* 0x000000130c008986 */ /* 0x0001e4000c101906 */
.L_x_62:
[----:B------:R-:W-:Y:S05]  /*2db0*/  @P6 BRA `(.L_x_63) ;  /* 0x0000000000186947 */ /* 0x000fea0003800000 */
[----:B------:R-:W5:Y:S02]  /*2dc0*/  LDG.E R18, desc[UR6][R10.64] ;  /* 0x000000060a127981 */ /* 0x000f64000c1e1900 */
[----:B-----5:R-:W-:-:S13]  /*2dd0*/  ISETP.GT.U32.AND P0, PT, R19, R18, PT ;  /* 0x000000121300720c */ /* 0x020fda0003f04070 */
[----:B------:R-:W-:Y:S05]  /*2de0*/  @!P0 BRA `(.L_x_63) ;  /* 0x00000000000c8947 */ /* 0x000fea0003800000 */
[----:B------:R-:W5:Y:S02]  /*2df0*/  LDS R18, [R16+0xc] ;  /* 0x00000c0010127984 */ /* 0x000f640000000800 */
[----:B-----5:R-:W-:-:S13]  /*2e00*/  ISETP.GE.U32.AND P0, PT, R18, UR8, PT ;  /* 0x0000000812007c0c */ /* 0x020fda000bf06070 */
[----:B------:R0:W-:Y:S02]  /*2e10*/  @!P0 STG.E desc[UR6][R8.64], R19 ;  /* 0x0000001308008986 */ /* 0x0001e4000c101906 */
.L_x_63:
[----:B------:R-:W-:Y:S05]  /*2e20*/  @!P3 BRA `(.L_x_64) ;  /* 0x000000000008b947 */ /* 0x000fea0003800000 */
[----:B------:R-:W5:Y:S02]  /*2e30*/  LDG.E R18, desc[UR6][R6.64] ;  /* 0x0000000606127981 */ /* 0x000f64000c1e1900 */
[----:B-----5:R-:W-:-:S13]  /*2e40*/  ISETP.LE.U32.AND P2, PT, R19, R18, PT ;  /* 0x000000121300720c */ /* 0x020fda0003f43070 */
.L_x_64:
[C---:B------:R-:W-:Y:S02]  /*2e50*/  ISETP.GE.U32.OR P2, PT, R19.reuse, UR10, !P2 ;  /* 0x0000000a13007c0c */ /* 0x040fe4000d746470 */
[----:B------:R-:W-:-:S11]  /*2e60*/  ISETP.GE.U32.AND P0, PT, R19, UR4, PT ;  /* 0x0000000413007c0c */ /* 0x000fd6000bf06070 */
[----:B------:R-:W-:Y:S05]  /*2e70*/  @P2 BRA `(.L_x_65) ;  /* 0x00000000000c2947 */ /* 0x000fea0003800000 */
[----:B------:R-:W5:Y:S02]  /*2e80*/  LDS R14, [R14+0xc] ;  /* 0x00000c000e0e7984 */ /* 0x000f640000000800 */
[----:B-----5:R-:W-:-:S13]  /*2e90*/  ISETP.GE.U32.AND P2, PT, R14, UR5, PT ;  /* 0x000000050e007c0c */ /* 0x020fda000bf46070 */
[----:B------:R0:W-:Y:S02]  /*2ea0*/  @!P2 STG.E desc[UR6][R6.64], R19 ;  /* 0x000000130600a986 */ /* 0x0001e4000c101906 */
.L_x_65:
[----:B------:R-:W-:Y:S05]  /*2eb0*/  @!P0 BRA `(.L_x_66) ;  /* 0x0000000000088947 */ /* 0x000fea0003800000 */
[----:B------:R-:W5:Y:S02]  /*2ec0*/  LDG.E R14, desc[UR6][R4.64] ;  /* 0x00000006040e7981 */ /* 0x000f64000c1e1900 */
[----:B-----5:R-:W-:-:S13]  /*2ed0*/  ISETP.LE.U32.AND P1, PT, R19, R14, PT ;  /* 0x0000000e1300720c */ /* 0x020fda0003f23070 */
.L_x_66:
[----:B------:R-:W-:-:S13]  /*2ee0*/  ISETP.GE.U32.OR P1, PT, R19, UR11, !P1 ;  /* 0x0000000b13007c0c */ /* 0x000fda000cf26470 */
[----:B------:R-:W-:Y:S05]  /*2ef0*/  @P1 BRA `(.L_x_67) ;  /* 0x00000000000c1947 */ /* 0x000fea0003800000 */
[----:B------:R-:W5:Y:S02]  /*2f00*/  LDS R16, [R16+0xc] ;  /* 0x00000c0010107984 */ /* 0x000f640000000800 */
[----:B-----5:R-:W-:-:S13]  /*2f10*/  ISETP.GE.U32.AND P0, PT, R16, UR9, PT ;  /* 0x0000000910007c0c */ /* 0x020fda000bf06070 */
[----:B------:R0:W-:Y:S02]  /*2f20*/  @!P0 STG.E desc[UR6][R4.64], R19 ;  /* 0x0000001304008986 */ /* 0x0001e4000c101906 */
.L_x_67:
[----:B-123--:R-:W-:-:S05]  /*2f30*/  VIADD R17, R17, 0x4 ;  /* 0x0000000411117836 */ /* 0x00efca0000000000 */
[----:B------:R-:W-:-:S13]  /*2f40*/  ISETP.NE.AND P0, PT, R17, R15, PT ;  /* 0x0000000f1100720c */ /* 0x000fda0003f05270 */
[----:B------:R-:W-:Y:S05]  /*2f50*/  @P0 BRA `(.L_x_68) ;  /* 0xfffffff400900947 */ /* 0x000fea000383ffff */
.L_x_43:
[----:B------:R-:W-:-:S13]  /*2f60*/  ISETP.NE.AND P0, PT, R0, RZ, PT ;  /* 0x000000ff0000720c */ /* 0x000fda0003f05270 */
[----:B------:R-:W-:Y:S05]  /*2f70*/  @!P0 EXIT ;  /* 0x000000000000894d */ /* 0x000fea0003800000 */
[----:B------:R-:W2:Y:S01]  /*2f80*/  S2R R17, SR_CgaCtaId ;  /* 0x0000000000117919 */ /* 0x000ea20000008800 */
[----:B-1----:R-:W-:Y:S01]  /*2f90*/  MOV R2, 0x400 ;  /* 0x0000040000027802 */ /* 0x002fe20000000f00 */
[----:B------:R-:W1:Y:S04]  /*2fa0*/  LDCU UR5, c[0x0][0x39c] ;  /* 0x00007380ff0577ac */ /* 0x000e680008000800 */
[----:B------:R-:W-:Y:S01]  /*2fb0*/  VIADD R14, R2, 0x1000 ;  /* 0x00001000020e7836 */ /* 0x000fe20000000000 */
[----:B------:R-:W3:Y:S01]  /*2fc0*/  LDCU UR8, c[0x0][0x3a0] ;  /* 0x00007400ff0877ac */ /* 0x000ee20008000800 */
[----:B------:R-:W0:Y:S01]  /*2fd0*/  LDCU UR10, c[0x0][0x394] ;  /* 0x00007280ff0a77ac */ /* 0x000e220008000800 */
[----:B------:R-:W0:Y:S01]  /*2fe0*/  LDCU UR11, c[0x0][0x3a4] ;  /* 0x00007480ff0b77ac */ /* 0x000e220008000800 */
[----:B------:R-:W0:Y:S01]  /*2ff0*/  LDCU UR9, c[0x0][0x390] ;  /* 0x00007200ff0977ac */ /* 0x000e220008000800 */
[----:B--2---:R-:W-:-:S02]  /*3000*/  LEA R2, R17, R2, 0x18 ;  /* 0x0000000211027211 */ /* 0x004fc400078ec0ff */
[----:B------:R-:W-:Y:S01]  /*3010*/  LEA R16, R17, R14, 0x18 ;  /* 0x0000000e11107211 */ /* 0x000fe200078ec0ff */
[----:B------:R-:W-:Y:S02]  /*3020*/  IMAD.MOV R14, RZ, RZ, -R0 ;  /* 0x000000ffff0e7224 */ /* 0x000fe400078e0a00 */
[C---:B------:R-:W-:Y:S02]  /*3030*/  IMAD R2, R15.reuse, 0x4, R2 ;  /* 0x000000040f027824 */ /* 0x040fe400078e0202 */
[----:B01-3--:R-:W-:-:S07]  /*3040*/  IMAD R0, R15, 0x4, R16 ;  /* 0x000000040f007824 */ /* 0x00bfce00078e0210 */
.L_x_75:
[CC--:B------:R-:W-:Y:S01]  /*3050*/  ISETP.GE.U32.AND P5, PT, R15.reuse, R3.reuse, PT ;  /* 0x000000030f00720c */ /* 0x0c0fe20003fa6070 */
[----:B------:R-:W-:Y:S01]  /*3060*/  VIADD R14, R14, 0x1 ;  /* 0x000000010e0e7836 */ /* 0x000fe20000000000 */
[C---:B------:R-:W-:Y:S02]  /*3070*/  ISETP.GE.U32.AND P3, PT, R15.reuse, UR4, PT ;  /* 0x000000040f007c0c */ /* 0x040fe4000bf66070 */
[C---:B------:R-:W-:Y:S02]  /*3080*/  ISETP.GE.U32.AND P2, PT, R15.reuse, UR4, PT ;  /* 0x000000040f007c0c */ /* 0x040fe4000bf46070 */
[----:B------:R-:W-:Y:S02]  /*3090*/  ISETP.GE.U32.AND P4, PT, R15, R3, PT ;  /* 0x000000030f00720c */ /* 0x000fe40003f86070 */
[----:B------:R-:W-:Y:S02]  /*30a0*/  PLOP3.LUT P1, PT, PT, PT, PT, 0x8, 0x80 ;  /* 0x000000000080781c */ /* 0x000fe40003f2e170 */
[----:B------:R-:W-:-:S03]  /*30b0*/  PLOP3.LUT P0, PT, PT, PT, PT, 0x8, 0x80 ;  /* 0x000000000080781c */ /* 0x000fc60003f0e170 */
[----:B------:R-:W-:Y:S10]  /*30c0*/  @P5 BRA `(.L_x_69) ;  /* 0x0000000000185947 */ /* 0x000ff40003800000 */
[----:B------:R-:W2:Y:S02]  /*30d0*/  LDG.E R16, desc[UR6][R12.64] ;  /* 0x000000060c107981 */ /* 0x000ea4000c1e1900 */
[----:B--2---:R-:W-:-:S13]  /*30e0*/  ISETP.GT.U32.AND P5, PT, R15, R16, PT ;  /* 0x000000100f00720c */ /* 0x004fda0003fa4070 */
[----:B------:R-:W-:Y:S05]  /*30f0*/  @!P5 BRA `(.L_x_69) ;  /* 0x00000000000cd947 */ /* 0x000fea0003800000 */
[----:B------:R-:W0:Y:S02]  /*3100*/  LDS R16, [R2] ;  /* 0x0000000002107984 */ /* 0x000e240000000800 */
[----:B0-----:R-:W-:-:S13]  /*3110*/  ISETP.GE.U32.AND P5, PT, R16, UR5, PT ;  /* 0x0000000510007c0c */ /* 0x001fda000bfa6070 */
[----:B------:R0:W-:Y:S02]  /*3120*/  @!P5 STG.E desc[UR6][R12.64], R15 ;  /* 0x0000000f0c00d986 */ /* 0x0001e4000c101906 */
.L_x_69:
[----:B------:R-:W-:Y:S05]  /*3130*/  @P3 BRA `(.L_x_70) ;  /* 0x0000000000183947 */ /* 0x000fea0003800000 */
[----:B------:R-:W2:Y:S02]  /*3140*/  LDG.E R16, desc[UR6][R10.64] ;  /* 0x000000060a107981 */ /* 0x000ea4000c1e1900 */
[----:B--2---:R-:W-:-:S13]  /*3150*/  ISETP.GT.U32.AND P3, PT, R15, R16, PT ;  /* 0x000000100f00720c */ /* 0x004fda0003f64070 */
[----:B------:R-:W-:Y:S05]  /*3160*/  @!P3 BRA `(.L_x_70) ;  /* 0x00000000000cb947 */ /* 0x000fea0003800000 */
[----:B------:R-:W1:Y:S02]  /*3170*/  LDS R16, [R0] ;  /* 0x0000000000107984 */ /* 0x000e640000000800 */
[----:B-1----:R-:W-:-:S13]  /*3180*/  ISETP.GE.U32.AND P3, PT, R16, UR8, PT ;  /* 0x0000000810007c0c */ /* 0x002fda000bf66070 */
[----:B------:R1:W-:Y:S02]  /*3190*/  @!P3 STG.E desc[UR6][R8.64], R15 ;  /* 0x0000000f0800b986 */ /* 0x0003e4000c101906 */
.L_x_70:
[----:B------:R-:W-:Y:S05]  /*31a0*/  @!P4 BRA `(.L_x_71) ;  /* 0x000000000008c947 */ /* 0x000fea0003800000 */
[----:B------:R-:W2:Y:S02]  /*31b0*/  LDG.E R16, desc[UR6][R6.64] ;  /* 0x0000000606107981 */ /* 0x000ea4000c1e1900 */
[----:B--2---:R-:W-:-:S13]  /*31c0*/  ISETP.LE.U32.AND P1, PT, R15, R16, PT ;  /* 0x000000100f00720c */ /* 0x004fda0003f23070 */
.L_x_71:
[----:B------:R-:W-:Y:S02]  /*31d0*/  ISETP.GE.U32.OR P1, PT, R15, UR9, !P1 ;  /* 0x000000090f007c0c */ /* 0x000fe4000cf26470 */
[----:B------:R-:W-:-:S11]  /*31e0*/  ISETP.NE.AND P3, PT, R14, RZ, PT ;  /* 0x000000ff0e00720c */ /* 0x000fd60003f65270 */
[----:B------:R-:W-:Y:S05]  /*31f0*/  @P1 BRA `(.L_x_72) ;  /* 0x00000000000c1947 */ /* 0x000fea0003800000 */
[----:B------:R-:W2:Y:S02]  /*3200*/  LDS R16, [R2] ;  /* 0x0000000002107984 */ /* 0x000ea40000000800 */
[----:B--2---:R-:W-:-:S13]  /*3210*/  ISETP.GE.U32.AND P1, PT, R16, UR5, PT ;  /* 0x0000000510007c0c */ /* 0x004fda000bf26070 */
[----:B------:R2:W-:Y:S02]  /*3220*/  @!P1 STG.E desc[UR6][R6.64], R15 ;  /* 0x0000000f06009986 */ /* 0x0005e4000c101906 */
.L_x_72:
[----:B------:R-:W-:Y:S05]  /*3230*/  @!P2 BRA `(.L_x_73) ;  /* 0x000000000008a947 */ /* 0x000fea0003800000 */
[----:B------:R-:W3:Y:S02]  /*3240*/  LDG.E R16, desc[UR6][R4.64] ;  /* 0x0000000604107981 */ /* 0x000ee4000c1e1900 */
[----:B---3--:R-:W-:-:S13]  /*3250*/  ISETP.LE.U32.AND P0, PT, R15, R16, PT ;  /* 0x000000100f00720c */ /* 0x008fda0003f03070 */
.L_x_73:
[----:B------:R-:W-:-:S13]  /*3260*/  ISETP.GE.U32.OR P0, PT, R15, UR10, !P0 ;  /* 0x0000000a0f007c0c */ /* 0x000fda000c706470 */
[----:B------:R-:W-:Y:S05]  /*3270*/  @P0 BRA `(.L_x_74) ;  /* 0x00000000000c0947 */ /* 0x000fea0003800000 */
[----:B------:R-:W3:Y:S02]  /*3280*/  LDS R16, [R0] ;  /* 0x0000000000107984 */ /* 0x000ee40000000800 */
[----:B---3--:R-:W-:-:S13]  /*3290*/  ISETP.GE.U32.AND P0, PT, R16, UR11, PT ;  /* 0x0000000b10007c0c */ /* 0x008fda000bf06070 */
[----:B------:R3:W-:Y:S02]  /*32a0*/  @!P0 STG.E desc[UR6][R4.64], R15 ;  /* 0x0000000f04008986 */ /* 0x0007e4000c101906 */
.L_x_74:
[----:B0123--:R-:W-:Y:S02]  /*32b0*/  VIADD R15, R15, 0x1 ;  /* 0x000000010f0f7836 */ /* 0x00ffe40000000000 */
[----:B------:R-:W-:Y:S02]  /*32c0*/  VIADD R0, R0, 0x4 ;  /* 0x0000000400007836 */ /* 0x000fe40000000000 */
[----:B------:R-:W-:Y:S01]  /*32d0*/  VIADD R2, R2, 0x4 ;  /* 0x0000000402027836 */ /* 0x000fe20000000000 */
[----:B------:R-:W-:Y:S06]  /*32e0*/  @P3 BRA `(.L_x_75) ;  /* 0xfffffffc00583947 */ /* 0x000fec000383ffff */
[----:B------:R-:W-:Y:S05]  /*32f0*/  EXIT ;  /* 0x000000000000794d */ /* 0x000fea0003800000 */
.L_x_76:
        /* <DEDUP_REMOVED lines=16> */
.L_x_83:


//--------------------- .text._Z27volume_air_segmentation_gpuPKfjjjPbf --------------------------
	.section	.text._Z27volume_air_segmentation_gpuPKfjjjPbf,"ax",@progbits
	.align	128
        .global         _Z27volume_air_segmentation_gpuPKfjjjPbf
        .type           _Z27volume_air_segmentation_gpuPKfjjjPbf,@function
        .size           _Z27volume_air_segmentation_gpuPKfjjjPbf,(.L_x_84 - _Z27volume_air_segmentation_gpuPKfjjjPbf)
        .other          _Z27volume_air_segmentation_gpuPKfjjjPbf,@"STO_CUDA_ENTRY STV_DEFAULT"
_Z27volume_air_segmentation_gpuPKfjjjPbf:
.text._Z27volume_air_segmentation_gpuPKfjjjPbf:
[----:B------:R-:W-:Y:S01]  /*0000*/  LDC R1, c[0x0][0x37c] ;  /* 0x0000df00ff017b82 */ /* 0x000fe20000000800 */
[----:B------:R-:W0:Y:S07]  /*0010*/  S2R R0, SR_TID.X ;  /* 0x0000000000007919 */ /* 0x000e2e0000002100 */
[----:B------:R-:W-:Y:S01]  /*0020*/  S2UR UR4, SR_CTAID.Y ;  /* 0x00000000000479c3 */ /* 0x000fe20000002600 */
[----:B------:R-:W1:Y:S01]  /*0030*/  LDCU UR5, c[0x0][0x370] ;  /* 0x00006e00ff0577ac */ /* 0x000e620008000800 */
[----:B------:R-:W2:Y:S06]  /*0040*/  LDCU.64 UR8, c[0x0][0x388] ;  /* 0x00007100ff0877ac */ /* 0x000eac0008000a00 */
[----:B------:R-:W1:Y:S01]  /*0050*/  S2UR UR6, SR_CTAID.X ;  /* 0x00000000000679c3 */ /* 0x000e620000002500 */
[----:B------:R-:W3:Y:S07]  /*0060*/  LDCU UR7, c[0x0][0x390] ;  /* 0x00007200ff0777ac */ /* 0x000eee0008000800 */
[----:B------:R-:W0:Y:S01]  /*0070*/  LDC R5, c[0x0][0x360] ;  /* 0x0000d800ff057b82 */ /* 0x000e220000000800 */
[----:B-1----:R-:W-:-:S02]  /*0080*/  UIMAD UR4, UR4, UR5, UR6 ;  /* 0x00000005040472a4 */ /* 0x002fc4000f8e0206 */
[----:B--2---:R-:W-:-:S04]  /*0090*/  UIMAD UR5, UR9, UR8, URZ ;  /* 0x00000008090572a4 */ /* 0x004fc8000f8e02ff */
[----:B---3--:R-:W-:Y:S01]  /*00a0*/  UIMAD UR5, UR5, UR7, URZ ;  /* 0x00000007050572a4 */ /* 0x008fe2000f8e02ff */
[----:B0-----:R-:W-:-:S05]  /*00b0*/  IMAD R5, R5, UR4, R0 ;  /* 0x0000000405057c24 */ /* 0x001fca000f8e0200 */
[----:B------:R-:W-:-:S13]  /*00c0*/  ISETP.GE.U32.AND P0, PT, R5, UR5, PT ;  /* 0x0000000505007c0c */ /* 0x000fda000bf06070 */
[----:B------:R-:W-:Y:S05]  /*00d0*/  @P0 EXIT ;  /* 0x000000000000094d */ /* 0x000fea0003800000 */
[----:B------:R-:W0:Y:S01]  /*00e0*/  LDC.64 R2, c[0x0][0x380] ;  /* 0x0000e000ff027b82 */ /* 0x000e220000000a00 */
[----:B------:R-:W1:Y:S01]  /*00f0*/  LDCU.64 UR4, c[0x0][0x358] ;  /* 0x00006b00ff0477ac */ /* 0x000e620008000a00 */
[----:B------:R-:W2:Y:S01]  /*0100*/  LDCU.64 UR8, c[0x0][0x398] ;  /* 0x00007300ff0877ac */ /* 0x000ea20008000a00 */
[----:B------:R-:W3:Y:S01]  /*0110*/  LDCU UR6, c[0x0][0x3a0] ;  /* 0x00007400ff0677ac */ /* 0x000ee20008000800 */
[----:B0-----:R-:W-:-:S06]  /*0120*/  IMAD.WIDE.U32 R2, R5, 0x4, R2 ;  /* 0x0000000405027825 */ /* 0x001fcc00078e0002 */
[----:B-1----:R-:W3:Y:S01]  /*0130*/  LDG.E R2, desc[UR4][R2.64] ;  /* 0x0000000402027981 */ /* 0x002ee2000c1e1900 */
[----:B--2---:R-:W-:-:S05]  /*0140*/  IADD3 R4, P1, PT, R5, UR8, RZ ;  /* 0x0000000805047c10 */ /* 0x004fca000ff3e0ff */
[----:B------:R-:W-:Y:S01]  /*0150*/  IMAD.X R5, RZ, RZ, UR9, P1 ;  /* 0x00000009ff057e24 */ /* 0x000fe200088e06ff */
[----:B---3--:R-:W-:-:S04]  /*0160*/  FSETP.GEU.AND P0, PT, R2, UR6, PT ;  /* 0x0000000602007c0b */ /* 0x008fc8000bf0e000 */
[----:B------:R-:W-:-:S05]  /*0170*/  SEL R7, RZ, 0x1, P0 ;  /* 0x00000001ff077807 */ /* 0x000fca0000000000 */
[----:B------:R-:W-:Y:S01]  /*0180*/  STG.E.U8 desc[UR4][R4.64], R7 ;  /* 0x0000000704007986 */ /* 0x000fe2000c101104 */
[----:B------:R-:W-:Y:S05]  /*0190*/  EXIT ;  /* 0x000000000000794d */ /* 0x000fea0003800000 */
.L_x_77:
        /* <DEDUP_REMOVED lines=14> */
.L_x_84:


//--------------------- .nv.shared.reserved.0     --------------------------
	.section	.nv.shared.reserved.0,"aw",@nobits
	.weak		__nv_reservedSMEM_offset_0_alias
	.size		__nv_reservedSMEM_offset_0_alias, 0, 64
	.other		__nv_reservedSMEM_offset_0_alias,@"STO_CUDA_RESERVED_SHARED STV_DEFAULT"
__nv_reservedSMEM_offset_0_alias:
	.zero		0
	.zero		64


//--------------------- .nv.shared._Z22detect_body_bounds_gpuPKbPjjjjjjj --------------------------
	.section	.nv.shared._Z22detect_body_bounds_gpuPKbPjjjjjjj,"aw",@nobits
	.sectionflags	@""
	.align	4
.nv.shared._Z22detect_body_bounds_gpuPKbPjjjjjjj:
	.zero		9216


//--------------------- .nv.constant0._Z11flip_slicesPfjjj --------------------------
	.section	.nv.constant0._Z11flip_slicesPfjjj,"a",@progbits
	.sectionflags	@""
	.align	4
.nv.constant0._Z11flip_slicesPfjjj:
	.zero		916


//--------------------- .nv.constant0._Z21resize_slice_and_cropPfS_PjS0_jjj --------------------------
	.section	.nv.constant0._Z21resize_slice_and_cropPfS_PjS0_jjj,"a",@progbits
	.sectionflags	@""
	.align	4
.nv.constant0._Z21resize_slice_and_cropPfS_PjS0_jjj:
	.zero		940


//--------------------- .nv.constant0._Z32get_organ_mask_accs_gpu_multiplePKhPjS1_hS1_j --------------------------
	.section	.nv.constant0._Z32get_organ_mask_accs_gpu_multiplePKhPjS1_hS1_j,"a",@progbits
	.sectionflags	@""
	.align	4
.nv.constant0._Z32get_organ_mask_accs_gpu_multiplePKhPjS1_hS1_j:
	.zero		940


//--------------------- .nv.constant0._Z23get_organ_mask_accs_gpuPKhhPj --------------------------
	.section	.nv.constant0._Z23get_organ_mask_accs_gpuPKhhPj,"a",@progbits
	.sectionflags	@""
	.align	4
.nv.constant0._Z23get_organ_mask_accs_gpuPKhhPj:
	.zero		920


//--------------------- .nv.constant0._Z22detect_body_bounds_gpuPKbPjjjjjjj --------------------------
	.section	.nv.constant0._Z22detect_body_bounds_gpuPKbPjjjjjjj,"a",@progbits
	.sectionflags	@""
	.align	4
.nv.constant0._Z22detect_body_bounds_gpuPKbPjjjjjjj:
	.zero		936


//--------------------- .nv.constant0._Z27volume_air_segmentation_gpuPKfjjjPbf --------------------------
	.section	.nv.constant0._Z27volume_air_segmentation_gpuPKfjjjPbf,"a",@progbits
	.sectionflags	@""
	.align	4
.nv.constant0._Z27volume_air_segmentation_gpuPKfjjjPbf:
	.zero		932


//--------------------- SYMBOLS --------------------------

	.type		.nv.reservedSmem.offset0,@object
	.size		.nv.reservedSmem.offset0,0x4
	.type		.nv.reservedSmem.cap,@object
	.size		.nv.reservedSmem.cap,0x4
